//
// Generated by NVIDIA NVVM Compiler
//
// Compiler Build ID: CL-36424714
// Cuda compilation tools, release 13.0, V13.0.88
// Based on NVVM 20.0.0
//

.version 9.0
.target sm_100
.address_size 64

	// .globl	_Z25ptx_optimized_gemm_kernelILb0EEvPK6__halfS2_PS0_iiii
// _ZZ25ptx_optimized_gemm_kernelILb0EEvPK6__halfS2_PS0_iiiiE2As has been demoted
// _ZZ25ptx_optimized_gemm_kernelILb0EEvPK6__halfS2_PS0_iiiiE2Bs has been demoted
// _ZZ25ptx_optimized_gemm_kernelILb1EEvPK6__halfS2_PS0_iiiiE2As has been demoted
// _ZZ25ptx_optimized_gemm_kernelILb1EEvPK6__halfS2_PS0_iiiiE2Bs has been demoted

.visible .entry _Z25ptx_optimized_gemm_kernelILb0EEvPK6__halfS2_PS0_iiii(
	.param .u64 .ptr .align 1 _Z25ptx_optimized_gemm_kernelILb0EEvPK6__halfS2_PS0_iiii_param_0,
	.param .u64 .ptr .align 1 _Z25ptx_optimized_gemm_kernelILb0EEvPK6__halfS2_PS0_iiii_param_1,
	.param .u64 .ptr .align 1 _Z25ptx_optimized_gemm_kernelILb0EEvPK6__halfS2_PS0_iiii_param_2,
	.param .u32 _Z25ptx_optimized_gemm_kernelILb0EEvPK6__halfS2_PS0_iiii_param_3,
	.param .u32 _Z25ptx_optimized_gemm_kernelILb0EEvPK6__halfS2_PS0_iiii_param_4,
	.param .u32 _Z25ptx_optimized_gemm_kernelILb0EEvPK6__halfS2_PS0_iiii_param_5,
	.param .u32 _Z25ptx_optimized_gemm_kernelILb0EEvPK6__halfS2_PS0_iiii_param_6
)
.maxntid 512
.minnctapersm 2
{
	.reg .pred 	%p<41>;
	.reg .b16 	%rs<2>;
	.reg .b32 	%r<429>;
	.reg .b32 	%f<2>;
	.reg .b64 	%rd<54>;
	// demoted variable
	.shared .align 2 .b8 _ZZ25ptx_optimized_gemm_kernelILb0EEvPK6__halfS2_PS0_iiiiE2As[24576];
	// demoted variable
	.shared .align 2 .b8 _ZZ25ptx_optimized_gemm_kernelILb0EEvPK6__halfS2_PS0_iiiiE2Bs[17408];
	ld.param.u64 	%rd3, [_Z25ptx_optimized_gemm_kernelILb0EEvPK6__halfS2_PS0_iiii_param_0];
	ld.param.u64 	%rd4, [_Z25ptx_optimized_gemm_kernelILb0EEvPK6__halfS2_PS0_iiii_param_1];
	ld.param.u32 	%r142, [_Z25ptx_optimized_gemm_kernelILb0EEvPK6__halfS2_PS0_iiii_param_4];
	ld.param.u32 	%r143, [_Z25ptx_optimized_gemm_kernelILb0EEvPK6__halfS2_PS0_iiii_param_5];
	mov.u32 	%r144, %ctaid.x;
	mov.u32 	%r145, %ctaid.y;
	mov.u32 	%r146, %tid.x;
	shl.b32 	%r2, %r145, 7;
	shl.b32 	%r3, %r144, 7;
	mov.f32 	%f1, 0f00000000;
	// begin inline asm
	{  cvt.rn.f16.f32 %rs1, %f1;}

	// end inline asm
	mov.b32 	%r413, {%rs1, %rs1};
	shr.s32 	%r147, %r143, 31;
	shr.u32 	%r148, %r147, 28;
	add.s32 	%r149, %r143, %r148;
	shr.s32 	%r5, %r149, 4;
	shr.u32 	%r6, %r146, 1;
	shl.b32 	%r150, %r146, 3;
	and.b32  	%r7, %r150, 8;
	shr.u32 	%r8, %r146, 4;
	and.b32  	%r9, %r150, 120;
	setp.lt.s32 	%p1, %r143, 80;
	setp.gt.u32 	%p2, %r146, 255;
	or.pred  	%p3, %p1, %p2;
	@%p3 bra 	$L__BB0_2;
	ld.param.u32 	%r369, [_Z25ptx_optimized_gemm_kernelILb0EEvPK6__halfS2_PS0_iiii_param_5];
	add.s32 	%r151, %r2, %r6;
	mad.lo.s32 	%r152, %r369, %r151, %r7;
	mul.wide.u32 	%rd7, %r152, 2;
	add.s64 	%rd8, %rd3, %rd7;
	add.s64 	%rd6, %rd8, 128;
	// begin inline asm
	prefetch.global.L2 [%rd6];

	// end inline asm
$L__BB0_2:
	ld.param.u32 	%r370, [_Z25ptx_optimized_gemm_kernelILb0EEvPK6__halfS2_PS0_iiii_param_5];
	setp.lt.s32 	%p4, %r370, 16;
	mov.u32 	%r397, %r413;
	mov.u32 	%r398, %r413;
	mov.u32 	%r399, %r413;
	mov.u32 	%r400, %r413;
	mov.u32 	%r401, %r413;
	mov.u32 	%r402, %r413;
	mov.u32 	%r403, %r413;
	mov.u32 	%r404, %r413;
	mov.u32 	%r405, %r413;
	mov.u32 	%r406, %r413;
	mov.u32 	%r407, %r413;
	mov.u32 	%r408, %r413;
	mov.u32 	%r409, %r413;
	mov.u32 	%r410, %r413;
	mov.u32 	%r411, %r413;
	@%p4 bra 	$L__BB0_35;
	ld.param.u32 	%r371, [_Z25ptx_optimized_gemm_kernelILb0EEvPK6__halfS2_PS0_iiii_param_5];
	setp.lt.u32 	%p5, %r146, 256;
	add.s32 	%r153, %r2, %r6;
	mad.lo.s32 	%r10, %r371, %r153, %r7;
	mov.u32 	%r154, _ZZ25ptx_optimized_gemm_kernelILb0EEvPK6__halfS2_PS0_iiiiE2As;
	mad.lo.s32 	%r155, %r6, 48, %r154;
	shl.b32 	%r156, %r7, 1;
	add.s32 	%r11, %r155, %r156;
	add.s32 	%r12, %r9, %r3;
	mov.u32 	%r157, _ZZ25ptx_optimized_gemm_kernelILb0EEvPK6__halfS2_PS0_iiiiE2Bs;
	mad.lo.s32 	%r158, %r8, 272, %r157;
	shl.b32 	%r159, %r9, 1;
	add.s32 	%r13, %r158, %r159;
	add.s32 	%r14, %r5, -1;
	mul.wide.s32 	%rd9, %r10, 2;
	add.s64 	%rd1, %rd3, %rd9;
	@%p5 bra 	$L__BB0_4;
	bra.uni 	$L__BB0_5;
$L__BB0_4:
	// begin inline asm
	cp.async.ca.shared.global [%r11], [%rd1], 16;

	// end inline asm
	mad.lo.s32 	%r162, %r8, %r142, %r12;
	mul.wide.s32 	%rd12, %r162, 2;
	add.s64 	%rd11, %rd4, %rd12;
	// begin inline asm
	cp.async.ca.shared.global [%r13], [%rd11], 16;

	// end inline asm
$L__BB0_5:
	// begin inline asm
	cp.async.commit_group;

	// end inline asm
	setp.eq.s32 	%p6, %r14, 0;
	@%p6 bra 	$L__BB0_6;
	bra.uni 	$L__BB0_11;
$L__BB0_6:
	ld.param.u32 	%r372, [_Z25ptx_optimized_gemm_kernelILb0EEvPK6__halfS2_PS0_iiii_param_5];
	shl.b32 	%r172, %r146, 1;
	add.s32 	%r173, %r2, %r172;
	mul.lo.s32 	%r15, %r372, %r173;
	and.b32  	%r174, %r372, 2147483632;
	setp.eq.s32 	%p10, %r174, 16;
	mov.b32 	%r412, 0;
	mov.u32 	%r397, %r413;
	mov.u32 	%r398, %r413;
	mov.u32 	%r399, %r413;
	mov.u32 	%r400, %r413;
	mov.u32 	%r401, %r413;
	mov.u32 	%r402, %r413;
	mov.u32 	%r403, %r413;
	mov.u32 	%r404, %r413;
	mov.u32 	%r405, %r413;
	mov.u32 	%r406, %r413;
	mov.u32 	%r407, %r413;
	mov.u32 	%r408, %r413;
	mov.u32 	%r409, %r413;
	mov.u32 	%r410, %r413;
	mov.u32 	%r411, %r413;
	@%p10 bra 	$L__BB0_27;
	and.b32  	%r176, %r5, 134217726;
	neg.s32 	%r379, %r176;
	add.s32 	%r377, %r15, 112;
	add.s32 	%r177, %r8, 64;
	mad.lo.s32 	%r178, %r142, %r177, %r3;
	add.s32 	%r376, %r178, %r9;
	add.s32 	%r375, %r10, 48;
	add.s32 	%r179, %r8, 48;
	mad.lo.s32 	%r180, %r142, %r179, %r3;
	add.s32 	%r374, %r180, %r9;
	mov.b32 	%r378, 4;
	mov.u32 	%r397, %r413;
	mov.u32 	%r398, %r413;
	mov.u32 	%r399, %r413;
	mov.u32 	%r400, %r413;
	mov.u32 	%r401, %r413;
	mov.u32 	%r402, %r413;
	mov.u32 	%r403, %r413;
	mov.u32 	%r404, %r413;
	mov.u32 	%r405, %r413;
	mov.u32 	%r406, %r413;
	mov.u32 	%r407, %r413;
	mov.u32 	%r408, %r413;
	mov.u32 	%r409, %r413;
	mov.u32 	%r410, %r413;
	mov.u32 	%r411, %r413;
$L__BB0_8:
	add.s32 	%r43, %r378, -1;
	// begin inline asm
	cp.async.wait_group 2;

	// end inline asm
	bar.sync 	0;
	setp.ge.s32 	%p11, %r43, %r5;
	@%p11 bra 	$L__BB0_20;
	setp.gt.u32 	%p12, %r146, 63;
	add.s32 	%r181, %r378, 3;
	setp.ge.s32 	%p13, %r181, %r5;
	or.pred  	%p14, %p13, %p12;
	@%p14 bra 	$L__BB0_17;
	mul.wide.u32 	%rd20, %r377, 2;
	add.s64 	%rd19, %rd3, %rd20;
	// begin inline asm
	prefetch.global.L2 [%rd19];

	// end inline asm
	bra.uni 	$L__BB0_18;
$L__BB0_11:
	setp.gt.u32 	%p7, %r146, 255;
	@%p7 bra 	$L__BB0_13;
	add.s64 	%rd13, %rd1, 32;
	add.s32 	%r163, %r11, 6144;
	// begin inline asm
	cp.async.ca.shared.global [%r163], [%rd13], 16;

	// end inline asm
	add.s32 	%r165, %r8, 16;
	mad.lo.s32 	%r166, %r165, %r142, %r12;
	mul.wide.s32 	%rd15, %r166, 2;
	add.s64 	%rd14, %rd4, %rd15;
	add.s32 	%r164, %r13, 4352;
	// begin inline asm
	cp.async.ca.shared.global [%r164], [%rd14], 16;

	// end inline asm
$L__BB0_13:
	// begin inline asm
	cp.async.commit_group;

	// end inline asm
	setp.eq.s32 	%p8, %r14, 1;
	@%p8 bra 	$L__BB0_6;
	setp.gt.u32 	%p9, %r146, 255;
	@%p9 bra 	$L__BB0_16;
	add.s64 	%rd16, %rd1, 64;
	add.s32 	%r167, %r11, 12288;
	// begin inline asm
	cp.async.ca.shared.global [%r167], [%rd16], 16;

	// end inline asm
	add.s32 	%r169, %r8, 32;
	mad.lo.s32 	%r170, %r169, %r142, %r12;
	mul.wide.s32 	%rd18, %r170, 2;
	add.s64 	%rd17, %rd4, %rd18;
	add.s32 	%r168, %r13, 8704;
	// begin inline asm
	cp.async.ca.shared.global [%r168], [%rd17], 16;

	// end inline asm
$L__BB0_16:
	// begin inline asm
	cp.async.commit_group;

	// end inline asm
	bra.uni 	$L__BB0_6;
$L__BB0_17:
	setp.gt.u32 	%p15, %r146, 255;
	@%p15 bra 	$L__BB0_19;
$L__BB0_18:
	and.b32  	%r184, %r43, 3;
	mul.wide.s32 	%rd23, %r375, 2;
	add.s64 	%rd21, %rd3, %rd23;
	mad.lo.s32 	%r182, %r184, 6144, %r11;
	// begin inline asm
	cp.async.ca.shared.global [%r182], [%rd21], 16;

	// end inline asm
	mul.wide.s32 	%rd24, %r374, 2;
	add.s64 	%rd22, %rd4, %rd24;
	mad.lo.s32 	%r183, %r184, 4352, %r13;
	// begin inline asm
	cp.async.ca.shared.global [%r183], [%rd22], 16;

	// end inline asm
$L__BB0_19:
	// begin inline asm
	cp.async.commit_group;

	// end inline asm
$L__BB0_20:
	add.s32 	%r185, %r378, -4;
	and.b32  	%r44, %r185, 2;
	mov.u32 	%r186, _ZZ25ptx_optimized_gemm_kernelILb0EEvPK6__halfS2_PS0_iiiiE2As;
	mad.lo.s32 	%r187, %r44, 6144, %r186;
	shr.u32 	%r188, %r146, 7;
	mad.lo.s32 	%r189, %r188, 1536, %r187;
	mov.b32 	%r190, 24;
	wmma.load.a.sync.aligned.row.m16n16k16.shared.f16 	{%r191, %r192, %r193, %r194, %r195, %r196, %r197, %r198}, [%r189], %r190;
	add.s32 	%r199, %r189, 768;
	wmma.load.a.sync.aligned.row.m16n16k16.shared.f16 	{%r200, %r201, %r202, %r203, %r204, %r205, %r206, %r207}, [%r199], %r190;
	mov.u32 	%r208, _ZZ25ptx_optimized_gemm_kernelILb0EEvPK6__halfS2_PS0_iiiiE2Bs;
	mad.lo.s32 	%r209, %r44, 4352, %r208;
	shl.b32 	%r210, %r146, 1;
	and.b32  	%r211, %r210, 192;
	add.s32 	%r212, %r209, %r211;
	mov.b32 	%r213, 136;
	wmma.load.b.sync.aligned.row.m16n16k16.shared.f16 	{%r214, %r215, %r216, %r217, %r218, %r219, %r220, %r221}, [%r212], %r213;
	add.s32 	%r222, %r212, 32;
	wmma.load.b.sync.aligned.row.m16n16k16.shared.f16 	{%r223, %r224, %r225, %r226, %r227, %r228, %r229, %r230}, [%r222], %r213;
	wmma.mma.sync.aligned.row.row.m16n16k16.f16.f16 {%r45, %r46, %r47, %r48}, {%r191, %r192, %r193, %r194, %r195, %r196, %r197, %r198}, {%r214, %r215, %r216, %r217, %r218, %r219, %r220, %r221}, {%r411, %r410, %r409, %r408};
	wmma.mma.sync.aligned.row.row.m16n16k16.f16.f16 {%r49, %r50, %r51, %r52}, {%r191, %r192, %r193, %r194, %r195, %r196, %r197, %r198}, {%r223, %r224, %r225, %r226, %r227, %r228, %r229, %r230}, {%r407, %r406, %r405, %r404};
	wmma.mma.sync.aligned.row.row.m16n16k16.f16.f16 {%r53, %r54, %r55, %r56}, {%r200, %r201, %r202, %r203, %r204, %r205, %r206, %r207}, {%r214, %r215, %r216, %r217, %r218, %r219, %r220, %r221}, {%r403, %r402, %r401, %r400};
	wmma.mma.sync.aligned.row.row.m16n16k16.f16.f16 {%r57, %r58, %r59, %r60}, {%r200, %r201, %r202, %r203, %r204, %r205, %r206, %r207}, {%r223, %r224, %r225, %r226, %r227, %r228, %r229, %r230}, {%r399, %r398, %r397, %r413};
	bar.sync 	0;
	// begin inline asm
	cp.async.wait_group 2;

	// end inline asm
	bar.sync 	0;
	setp.ge.s32 	%p16, %r378, %r5;
	@%p16 bra 	$L__BB0_26;
	setp.lt.u32 	%p17, %r146, 64;
	add.s32 	%r231, %r378, 4;
	setp.lt.s32 	%p18, %r231, %r5;
	and.pred  	%p19, %p18, %p17;
	@%p19 bra 	$L__BB0_23;
	setp.lt.u32 	%p20, %r146, 256;
	@%p20 bra 	$L__BB0_24;
	bra.uni 	$L__BB0_25;
$L__BB0_23:
	add.s32 	%r232, %r377, 16;
	mul.wide.u32 	%rd26, %r232, 2;
	add.s64 	%rd25, %rd3, %rd26;
	// begin inline asm
	prefetch.global.L2 [%rd25];

	// end inline asm
$L__BB0_24:
	add.s32 	%r235, %r375, 16;
	mul.wide.s32 	%rd29, %r235, 2;
	add.s64 	%rd27, %rd3, %rd29;
	mad.lo.s32 	%r233, %r44, 6144, %r11;
	// begin inline asm
	cp.async.ca.shared.global [%r233], [%rd27], 16;

	// end inline asm
	mul.wide.s32 	%rd30, %r376, 2;
	add.s64 	%rd28, %rd4, %rd30;
	mad.lo.s32 	%r234, %r44, 4352, %r13;
	// begin inline asm
	cp.async.ca.shared.global [%r234], [%rd28], 16;

	// end inline asm
$L__BB0_25:
	// begin inline asm
	cp.async.commit_group;

	// end inline asm
$L__BB0_26:
	and.b32  	%r412, %r5, 134217726;
	add.s32 	%r236, %r378, -3;
	and.b32  	%r237, %r236, 3;
	mov.u32 	%r238, _ZZ25ptx_optimized_gemm_kernelILb0EEvPK6__halfS2_PS0_iiiiE2As;
	mad.lo.s32 	%r239, %r237, 6144, %r238;
	shr.u32 	%r240, %r146, 7;
	mad.lo.s32 	%r241, %r240, 1536, %r239;
	mov.b32 	%r242, 24;
	wmma.load.a.sync.aligned.row.m16n16k16.shared.f16 	{%r243, %r244, %r245, %r246, %r247, %r248, %r249, %r250}, [%r241], %r242;
	add.s32 	%r251, %r241, 768;
	wmma.load.a.sync.aligned.row.m16n16k16.shared.f16 	{%r252, %r253, %r254, %r255, %r256, %r257, %r258, %r259}, [%r251], %r242;
	mov.u32 	%r260, _ZZ25ptx_optimized_gemm_kernelILb0EEvPK6__halfS2_PS0_iiiiE2Bs;
	mad.lo.s32 	%r261, %r237, 4352, %r260;
	shl.b32 	%r262, %r146, 1;
	and.b32  	%r263, %r262, 192;
	add.s32 	%r264, %r261, %r263;
	mov.b32 	%r265, 136;
	wmma.load.b.sync.aligned.row.m16n16k16.shared.f16 	{%r266, %r267, %r268, %r269, %r270, %r271, %r272, %r273}, [%r264], %r265;
	add.s32 	%r274, %r264, 32;
	wmma.load.b.sync.aligned.row.m16n16k16.shared.f16 	{%r275, %r276, %r277, %r278, %r279, %r280, %r281, %r282}, [%r274], %r265;
	wmma.mma.sync.aligned.row.row.m16n16k16.f16.f16 {%r411, %r410, %r409, %r408}, {%r243, %r244, %r245, %r246, %r247, %r248, %r249, %r250}, {%r266, %r267, %r268, %r269, %r270, %r271, %r272, %r273}, {%r45, %r46, %r47, %r48};
	wmma.mma.sync.aligned.row.row.m16n16k16.f16.f16 {%r407, %r406, %r405, %r404}, {%r243, %r244, %r245, %r246, %r247, %r248, %r249, %r250}, {%r275, %r276, %r277, %r278, %r279, %r280, %r281, %r282}, {%r49, %r50, %r51, %r52};
	wmma.mma.sync.aligned.row.row.m16n16k16.f16.f16 {%r403, %r402, %r401, %r400}, {%r252, %r253, %r254, %r255, %r256, %r257, %r258, %r259}, {%r266, %r267, %r268, %r269, %r270, %r271, %r272, %r273}, {%r53, %r54, %r55, %r56};
	wmma.mma.sync.aligned.row.row.m16n16k16.f16.f16 {%r399, %r398, %r397, %r413}, {%r252, %r253, %r254, %r255, %r256, %r257, %r258, %r259}, {%r275, %r276, %r277, %r278, %r279, %r280, %r281, %r282}, {%r57, %r58, %r59, %r60};
	bar.sync 	0;
	add.s32 	%r379, %r379, 2;
	add.s32 	%r378, %r378, 2;
	add.s32 	%r377, %r377, 32;
	shl.b32 	%r283, %r142, 5;
	add.s32 	%r376, %r376, %r283;
	add.s32 	%r375, %r375, 32;
	add.s32 	%r374, %r374, %r283;
	setp.ne.s32 	%p21, %r379, 0;
	@%p21 bra 	$L__BB0_8;
$L__BB0_27:
	and.b32  	%r284, %r5, 1;
	setp.eq.b32 	%p22, %r284, 1;
	not.pred 	%p23, %p22;
	@%p23 bra 	$L__BB0_35;
	add.s32 	%r101, %r412, 3;
	// begin inline asm
	cp.async.wait_group 2;

	// end inline asm
	bar.sync 	0;
	setp.ge.s32 	%p24, %r101, %r5;
	@%p24 bra 	$L__BB0_34;
	setp.lt.u32 	%p25, %r146, 64;
	add.s32 	%r102, %r412, 7;
	setp.lt.s32 	%p26, %r102, %r5;
	and.pred  	%p27, %p26, %p25;
	@%p27 bra 	$L__BB0_31;
	setp.lt.u32 	%p28, %r146, 256;
	@%p28 bra 	$L__BB0_32;
	bra.uni 	$L__BB0_33;
$L__BB0_31:
	ld.param.u32 	%r373, [_Z25ptx_optimized_gemm_kernelILb0EEvPK6__halfS2_PS0_iiii_param_5];
	shl.b32 	%r285, %r102, 4;
	mov.u32 	%r286, %tid.x;
	shl.b32 	%r287, %r286, 1;
	mov.u32 	%r288, %ctaid.y;
	shl.b32 	%r289, %r288, 7;
	add.s32 	%r290, %r289, %r287;
	mad.lo.s32 	%r291, %r373, %r290, %r285;
	mul.wide.u32 	%rd32, %r291, 2;
	add.s64 	%rd31, %rd3, %rd32;
	// begin inline asm
	prefetch.global.L2 [%rd31];

	// end inline asm
$L__BB0_32:
	shl.b32 	%r294, %r101, 4;
	and.b32  	%r295, %r101, 3;
	add.s32 	%r296, %r10, %r294;
	mul.wide.s32 	%rd35, %r296, 2;
	add.s64 	%rd33, %rd3, %rd35;
	mad.lo.s32 	%r292, %r295, 6144, %r11;
	// begin inline asm
	cp.async.ca.shared.global [%r292], [%rd33], 16;

	// end inline asm
	mov.u32 	%r297, %tid.x;
	shr.u32 	%r298, %r297, 4;
	add.s32 	%r299, %r294, %r298;
	shl.b32 	%r300, %r297, 3;
	and.b32  	%r301, %r300, 120;
	mov.u32 	%r302, %ctaid.x;
	shl.b32 	%r303, %r302, 7;
	or.b32  	%r304, %r301, %r303;
	mad.lo.s32 	%r305, %r299, %r142, %r304;
	mul.wide.s32 	%rd36, %r305, 2;
	add.s64 	%rd34, %rd4, %rd36;
	mad.lo.s32 	%r293, %r295, 4352, %r13;
	// begin inline asm
	cp.async.ca.shared.global [%r293], [%rd34], 16;

	// end inline asm
$L__BB0_33:
	// begin inline asm
	cp.async.commit_group;

	// end inline asm
$L__BB0_34:
	and.b32  	%r306, %r412, 3;
	mov.u32 	%r307, _ZZ25ptx_optimized_gemm_kernelILb0EEvPK6__halfS2_PS0_iiiiE2As;
	mad.lo.s32 	%r308, %r306, 6144, %r307;
	mov.u32 	%r309, %tid.x;
	shr.u32 	%r310, %r309, 7;
	mad.lo.s32 	%r311, %r310, 1536, %r308;
	mov.b32 	%r312, 24;
	wmma.load.a.sync.aligned.row.m16n16k16.shared.f16 	{%r313, %r314, %r315, %r316, %r317, %r318, %r319, %r320}, [%r311], %r312;
	add.s32 	%r321, %r311, 768;
	wmma.load.a.sync.aligned.row.m16n16k16.shared.f16 	{%r322, %r323, %r324, %r325, %r326, %r327, %r328, %r329}, [%r321], %r312;
	mov.u32 	%r330, _ZZ25ptx_optimized_gemm_kernelILb0EEvPK6__halfS2_PS0_iiiiE2Bs;
	mad.lo.s32 	%r331, %r306, 4352, %r330;
	shl.b32 	%r332, %r309, 1;
	and.b32  	%r333, %r332, 192;
	add.s32 	%r334, %r331, %r333;
	mov.b32 	%r335, 136;
	wmma.load.b.sync.aligned.row.m16n16k16.shared.f16 	{%r336, %r337, %r338, %r339, %r340, %r341, %r342, %r343}, [%r334], %r335;
	add.s32 	%r344, %r334, 32;
	wmma.load.b.sync.aligned.row.m16n16k16.shared.f16 	{%r345, %r346, %r347, %r348, %r349, %r350, %r351, %r352}, [%r344], %r335;
	wmma.mma.sync.aligned.row.row.m16n16k16.f16.f16 {%r411, %r410, %r409, %r408}, {%r313, %r314, %r315, %r316, %r317, %r318, %r319, %r320}, {%r336, %r337, %r338, %r339, %r340, %r341, %r342, %r343}, {%r411, %r410, %r409, %r408};
	wmma.mma.sync.aligned.row.row.m16n16k16.f16.f16 {%r407, %r406, %r405, %r404}, {%r313, %r314, %r315, %r316, %r317, %r318, %r319, %r320}, {%r345, %r346, %r347, %r348, %r349, %r350, %r351, %r352}, {%r407, %r406, %r405, %r404};
	wmma.mma.sync.aligned.row.row.m16n16k16.f16.f16 {%r403, %r402, %r401, %r400}, {%r322, %r323, %r324, %r325, %r326, %r327, %r328, %r329}, {%r336, %r337, %r338, %r339, %r340, %r341, %r342, %r343}, {%r403, %r402, %r401, %r400};
	wmma.mma.sync.aligned.row.row.m16n16k16.f16.f16 {%r399, %r398, %r397, %r413}, {%r322, %r323, %r324, %r325, %r326, %r327, %r328, %r329}, {%r345, %r346, %r347, %r348, %r349, %r350, %r351, %r352}, {%r399, %r398, %r397, %r413};
	bar.sync 	0;
$L__BB0_35:
	ld.param.u32 	%r365, [_Z25ptx_optimized_gemm_kernelILb0EEvPK6__halfS2_PS0_iiii_param_3];
	ld.param.u64 	%rd53, [_Z25ptx_optimized_gemm_kernelILb0EEvPK6__halfS2_PS0_iiii_param_2];
	cvta.to.global.u64 	%rd2, %rd53;
	// begin inline asm
	cp.async.wait_group 0;

	// end inline asm
	mov.u32 	%r353, %tid.x;
	shr.u32 	%r354, %r353, 2;
	and.b32  	%r355, %r354, 96;
	mov.u32 	%r356, %ctaid.y;
	shl.b32 	%r357, %r356, 7;
	or.b32  	%r135, %r355, %r357;
	and.b32  	%r358, %r353, 96;
	mov.u32 	%r359, %ctaid.x;
	shl.b32 	%r360, %r359, 7;
	or.b32  	%r361, %r358, %r360;
	setp.ge.s32 	%p29, %r135, %r365;
	mul.lo.s32 	%r137, %r135, %r142;
	setp.ge.s32 	%p30, %r361, %r142;
	or.pred  	%p31, %p29, %p30;
	@%p31 bra 	$L__BB0_37;
	add.s32 	%r362, %r361, %r137;
	mul.wide.s32 	%rd37, %r362, 2;
	add.s64 	%rd38, %rd2, %rd37;
	wmma.store.d.sync.aligned.row.m16n16k16.global.f16 	[%rd38], {%r411, %r410, %r409, %r408}, %r142;
$L__BB0_37:
	ld.param.u32 	%r366, [_Z25ptx_optimized_gemm_kernelILb0EEvPK6__halfS2_PS0_iiii_param_3];
	setp.ge.s32 	%p32, %r135, %r366;
	add.s32 	%r138, %r361, 16;
	setp.ge.s32 	%p33, %r138, %r142;
	or.pred  	%p34, %p32, %p33;
	@%p34 bra 	$L__BB0_39;
	cvt.s64.s32 	%rd39, %r137;
	cvt.u64.u32 	%rd40, %r361;
	add.s64 	%rd41, %rd40, %rd39;
	shl.b64 	%rd42, %rd41, 1;
	add.s64 	%rd43, %rd2, %rd42;
	add.s64 	%rd44, %rd43, 32;
	wmma.store.d.sync.aligned.row.m16n16k16.global.f16 	[%rd44], {%r407, %r406, %r405, %r404}, %r142;
$L__BB0_39:
	ld.param.u32 	%r367, [_Z25ptx_optimized_gemm_kernelILb0EEvPK6__halfS2_PS0_iiii_param_3];
	setp.ge.s32 	%p35, %r361, %r142;
	add.s32 	%r139, %r135, 16;
	setp.ge.s32 	%p36, %r139, %r367;
	shl.b32 	%r363, %r142, 4;
	add.s32 	%r140, %r137, %r363;
	or.pred  	%p37, %p36, %p35;
	@%p37 bra 	$L__BB0_41;
	add.s32 	%r364, %r361, %r140;
	mul.wide.s32 	%rd45, %r364, 2;
	add.s64 	%rd46, %rd2, %rd45;
	wmma.store.d.sync.aligned.row.m16n16k16.global.f16 	[%rd46], {%r403, %r402, %r401, %r400}, %r142;
$L__BB0_41:
	ld.param.u32 	%r368, [_Z25ptx_optimized_gemm_kernelILb0EEvPK6__halfS2_PS0_iiii_param_3];
	setp.ge.s32 	%p38, %r139, %r368;
	setp.ge.s32 	%p39, %r138, %r142;
	or.pred  	%p40, %p38, %p39;
	@%p40 bra 	$L__BB0_43;
	cvt.s64.s32 	%rd47, %r140;
	cvt.u64.u32 	%rd48, %r361;
	add.s64 	%rd49, %rd48, %rd47;
	shl.b64 	%rd50, %rd49, 1;
	add.s64 	%rd51, %rd2, %rd50;
	add.s64 	%rd52, %rd51, 32;
	wmma.store.d.sync.aligned.row.m16n16k16.global.f16 	[%rd52], {%r399, %r398, %r397, %r413}, %r142;
$L__BB0_43:
	ret;

}
	// .globl	_Z25ptx_optimized_gemm_kernelILb1EEvPK6__halfS2_PS0_iiii
.visible .entry _Z25ptx_optimized_gemm_kernelILb1EEvPK6__halfS2_PS0_iiii(
	.param .u64 .ptr .align 1 _Z25ptx_optimized_gemm_kernelILb1EEvPK6__halfS2_PS0_iiii_param_0,
	.param .u64 .ptr .align 1 _Z25ptx_optimized_gemm_kernelILb1EEvPK6__halfS2_PS0_iiii_param_1,
	.param .u64 .ptr .align 1 _Z25ptx_optimized_gemm_kernelILb1EEvPK6__halfS2_PS0_iiii_param_2,
	.param .u32 _Z25ptx_optimized_gemm_kernelILb1EEvPK6__halfS2_PS0_iiii_param_3,
	.param .u32 _Z25ptx_optimized_gemm_kernelILb1EEvPK6__halfS2_PS0_iiii_param_4,
	.param .u32 _Z25ptx_optimized_gemm_kernelILb1EEvPK6__halfS2_PS0_iiii_param_5,
	.param .u32 _Z25ptx_optimized_gemm_kernelILb1EEvPK6__halfS2_PS0_iiii_param_6
)
.maxntid 512
.minnctapersm 2
{
	.reg .pred 	%p<44>;
	.reg .b16 	%rs<2>;
	.reg .b32 	%r<446>;
	.reg .b32 	%f<2>;
	.reg .b64 	%rd<60>;
	// demoted variable
	.shared .align 2 .b8 _ZZ25ptx_optimized_gemm_kernelILb1EEvPK6__halfS2_PS0_iiiiE2As[24576];
	// demoted variable
	.shared .align 2 .b8 _ZZ25ptx_optimized_gemm_kernelILb1EEvPK6__halfS2_PS0_iiiiE2Bs[17408];
	ld.param.u64 	%rd3, [_Z25ptx_optimized_gemm_kernelILb1EEvPK6__halfS2_PS0_iiii_param_0];
	ld.param.u32 	%r144, [_Z25ptx_optimized_gemm_kernelILb1EEvPK6__halfS2_PS0_iiii_param_3];
	ld.param.u32 	%r142, [_Z25ptx_optimized_gemm_kernelILb1EEvPK6__halfS2_PS0_iiii_param_4];
	ld.param.u32 	%r145, [_Z25ptx_optimized_gemm_kernelILb1EEvPK6__halfS2_PS0_iiii_param_6];
	mov.u32 	%r146, %ctaid.z;
	shr.s32 	%r147, %r145, 31;
	shr.u32 	%r148, %r147, 25;
	add.s32 	%r149, %r145, %r148;
	shr.u32 	%r150, %r149, 7;
	mov.u32 	%r151, %ctaid.x;
	mad.lo.s32 	%r152, %r150, %r146, %r151;
	mov.u32 	%r153, %ctaid.y;
	shl.b32 	%r1, %r152, 7;
	setp.ge.s32 	%p1, %r1, %r142;
	shl.b32 	%r2, %r153, 7;
	setp.ge.s32 	%p2, %r2, %r144;
	or.pred  	%p3, %p1, %p2;
	@%p3 bra 	$L__BB1_44;
	ld.param.u32 	%r385, [_Z25ptx_optimized_gemm_kernelILb1EEvPK6__halfS2_PS0_iiii_param_5];
	mov.u32 	%r155, %tid.x;
	mov.f32 	%f1, 0f00000000;
	// begin inline asm
	{  cvt.rn.f16.f32 %rs1, %f1;}

	// end inline asm
	mov.b32 	%r430, {%rs1, %rs1};
	shr.s32 	%r156, %r385, 31;
	shr.u32 	%r157, %r156, 28;
	add.s32 	%r158, %r385, %r157;
	shr.s32 	%r5, %r158, 4;
	shr.u32 	%r6, %r155, 1;
	shl.b32 	%r159, %r155, 3;
	and.b32  	%r7, %r159, 8;
	shr.u32 	%r8, %r155, 4;
	and.b32  	%r9, %r159, 120;
	setp.lt.s32 	%p4, %r385, 80;
	setp.gt.u32 	%p5, %r155, 255;
	or.pred  	%p6, %p4, %p5;
	@%p6 bra 	$L__BB1_3;
	ld.param.u32 	%r386, [_Z25ptx_optimized_gemm_kernelILb1EEvPK6__halfS2_PS0_iiii_param_5];
	add.s32 	%r160, %r2, %r6;
	mad.lo.s32 	%r161, %r386, %r160, %r7;
	mul.wide.u32 	%rd7, %r161, 2;
	add.s64 	%rd8, %rd3, %rd7;
	add.s64 	%rd6, %rd8, 128;
	// begin inline asm
	prefetch.global.L2 [%rd6];

	// end inline asm
$L__BB1_3:
	ld.param.u32 	%r387, [_Z25ptx_optimized_gemm_kernelILb1EEvPK6__halfS2_PS0_iiii_param_5];
	setp.lt.s32 	%p7, %r387, 16;
	mov.u32 	%r414, %r430;
	mov.u32 	%r415, %r430;
	mov.u32 	%r416, %r430;
	mov.u32 	%r417, %r430;
	mov.u32 	%r418, %r430;
	mov.u32 	%r419, %r430;
	mov.u32 	%r420, %r430;
	mov.u32 	%r421, %r430;
	mov.u32 	%r422, %r430;
	mov.u32 	%r423, %r430;
	mov.u32 	%r424, %r430;
	mov.u32 	%r425, %r430;
	mov.u32 	%r426, %r430;
	mov.u32 	%r427, %r430;
	mov.u32 	%r428, %r430;
	@%p7 bra 	$L__BB1_36;
	ld.param.u32 	%r388, [_Z25ptx_optimized_gemm_kernelILb1EEvPK6__halfS2_PS0_iiii_param_5];
	setp.lt.u32 	%p8, %r155, 256;
	add.s32 	%r162, %r2, %r6;
	mad.lo.s32 	%r10, %r388, %r162, %r7;
	mov.u32 	%r163, _ZZ25ptx_optimized_gemm_kernelILb1EEvPK6__halfS2_PS0_iiiiE2As;
	mad.lo.s32 	%r164, %r6, 48, %r163;
	shl.b32 	%r165, %r7, 1;
	add.s32 	%r11, %r164, %r165;
	add.s32 	%r12, %r1, %r9;
	mov.u32 	%r166, _ZZ25ptx_optimized_gemm_kernelILb1EEvPK6__halfS2_PS0_iiiiE2Bs;
	mad.lo.s32 	%r167, %r8, 272, %r166;
	shl.b32 	%r168, %r9, 1;
	add.s32 	%r13, %r167, %r168;
	add.s32 	%r14, %r5, -1;
	mul.wide.s32 	%rd9, %r10, 2;
	add.s64 	%rd1, %rd3, %rd9;
	@%p8 bra 	$L__BB1_5;
	bra.uni 	$L__BB1_6;
$L__BB1_5:
	ld.param.u64 	%rd53, [_Z25ptx_optimized_gemm_kernelILb1EEvPK6__halfS2_PS0_iiii_param_1];
	// begin inline asm
	cp.async.ca.shared.global [%r11], [%rd1], 16;

	// end inline asm
	mad.lo.s32 	%r171, %r8, %r142, %r12;
	mul.wide.s32 	%rd12, %r171, 2;
	add.s64 	%rd11, %rd53, %rd12;
	// begin inline asm
	cp.async.ca.shared.global [%r13], [%rd11], 16;

	// end inline asm
$L__BB1_6:
	// begin inline asm
	cp.async.commit_group;

	// end inline asm
	setp.eq.s32 	%p9, %r14, 0;
	@%p9 bra 	$L__BB1_7;
	bra.uni 	$L__BB1_12;
$L__BB1_7:
	ld.param.u32 	%r389, [_Z25ptx_optimized_gemm_kernelILb1EEvPK6__halfS2_PS0_iiii_param_5];
	shl.b32 	%r181, %r155, 1;
	add.s32 	%r182, %r2, %r181;
	mul.lo.s32 	%r15, %r389, %r182;
	and.b32  	%r183, %r389, 2147483632;
	setp.eq.s32 	%p13, %r183, 16;
	mov.b32 	%r429, 0;
	mov.u32 	%r414, %r430;
	mov.u32 	%r415, %r430;
	mov.u32 	%r416, %r430;
	mov.u32 	%r417, %r430;
	mov.u32 	%r418, %r430;
	mov.u32 	%r419, %r430;
	mov.u32 	%r420, %r430;
	mov.u32 	%r421, %r430;
	mov.u32 	%r422, %r430;
	mov.u32 	%r423, %r430;
	mov.u32 	%r424, %r430;
	mov.u32 	%r425, %r430;
	mov.u32 	%r426, %r430;
	mov.u32 	%r427, %r430;
	mov.u32 	%r428, %r430;
	@%p13 bra 	$L__BB1_28;
	and.b32  	%r185, %r5, 134217726;
	neg.s32 	%r396, %r185;
	add.s32 	%r394, %r15, 112;
	add.s32 	%r186, %r8, 64;
	mad.lo.s32 	%r187, %r142, %r186, %r1;
	add.s32 	%r393, %r187, %r9;
	add.s32 	%r392, %r10, 48;
	add.s32 	%r188, %r8, 48;
	mad.lo.s32 	%r189, %r142, %r188, %r1;
	add.s32 	%r391, %r189, %r9;
	mov.b32 	%r395, 4;
	mov.u32 	%r414, %r430;
	mov.u32 	%r415, %r430;
	mov.u32 	%r416, %r430;
	mov.u32 	%r417, %r430;
	mov.u32 	%r418, %r430;
	mov.u32 	%r419, %r430;
	mov.u32 	%r420, %r430;
	mov.u32 	%r421, %r430;
	mov.u32 	%r422, %r430;
	mov.u32 	%r423, %r430;
	mov.u32 	%r424, %r430;
	mov.u32 	%r425, %r430;
	mov.u32 	%r426, %r430;
	mov.u32 	%r427, %r430;
	mov.u32 	%r428, %r430;
$L__BB1_9:
	add.s32 	%r43, %r395, -1;
	// begin inline asm
	cp.async.wait_group 2;

	// end inline asm
	bar.sync 	0;
	setp.ge.s32 	%p14, %r43, %r5;
	@%p14 bra 	$L__BB1_21;
	setp.gt.u32 	%p15, %r155, 63;
	add.s32 	%r190, %r395, 3;
	setp.ge.s32 	%p16, %r190, %r5;
	or.pred  	%p17, %p16, %p15;
	@%p17 bra 	$L__BB1_18;
	mul.wide.u32 	%rd20, %r394, 2;
	add.s64 	%rd19, %rd3, %rd20;
	// begin inline asm
	prefetch.global.L2 [%rd19];

	// end inline asm
	bra.uni 	$L__BB1_19;
$L__BB1_12:
	setp.gt.u32 	%p10, %r155, 255;
	@%p10 bra 	$L__BB1_14;
	ld.param.u64 	%rd54, [_Z25ptx_optimized_gemm_kernelILb1EEvPK6__halfS2_PS0_iiii_param_1];
	add.s64 	%rd13, %rd1, 32;
	add.s32 	%r172, %r11, 6144;
	// begin inline asm
	cp.async.ca.shared.global [%r172], [%rd13], 16;

	// end inline asm
	add.s32 	%r174, %r8, 16;
	mad.lo.s32 	%r175, %r174, %r142, %r12;
	mul.wide.s32 	%rd15, %r175, 2;
	add.s64 	%rd14, %rd54, %rd15;
	add.s32 	%r173, %r13, 4352;
	// begin inline asm
	cp.async.ca.shared.global [%r173], [%rd14], 16;

	// end inline asm
$L__BB1_14:
	// begin inline asm
	cp.async.commit_group;

	// end inline asm
	setp.eq.s32 	%p11, %r14, 1;
	@%p11 bra 	$L__BB1_7;
	setp.gt.u32 	%p12, %r155, 255;
	@%p12 bra 	$L__BB1_17;
	ld.param.u64 	%rd55, [_Z25ptx_optimized_gemm_kernelILb1EEvPK6__halfS2_PS0_iiii_param_1];
	add.s64 	%rd16, %rd1, 64;
	add.s32 	%r176, %r11, 12288;
	// begin inline asm
	cp.async.ca.shared.global [%r176], [%rd16], 16;

	// end inline asm
	add.s32 	%r178, %r8, 32;
	mad.lo.s32 	%r179, %r178, %r142, %r12;
	mul.wide.s32 	%rd18, %r179, 2;
	add.s64 	%rd17, %rd55, %rd18;
	add.s32 	%r177, %r13, 8704;
	// begin inline asm
	cp.async.ca.shared.global [%r177], [%rd17], 16;

	// end inline asm
$L__BB1_17:
	// begin inline asm
	cp.async.commit_group;

	// end inline asm
	bra.uni 	$L__BB1_7;
$L__BB1_18:
	setp.gt.u32 	%p18, %r155, 255;
	@%p18 bra 	$L__BB1_20;
$L__BB1_19:
	ld.param.u64 	%rd56, [_Z25ptx_optimized_gemm_kernelILb1EEvPK6__halfS2_PS0_iiii_param_1];
	and.b32  	%r193, %r43, 3;
	mul.wide.s32 	%rd23, %r392, 2;
	add.s64 	%rd21, %rd3, %rd23;
	mad.lo.s32 	%r191, %r193, 6144, %r11;
	// begin inline asm
	cp.async.ca.shared.global [%r191], [%rd21], 16;

	// end inline asm
	mul.wide.s32 	%rd24, %r391, 2;
	add.s64 	%rd22, %rd56, %rd24;
	shr.u32 	%r194, %r155, 4;
	mov.u32 	%r195, _ZZ25ptx_optimized_gemm_kernelILb1EEvPK6__halfS2_PS0_iiiiE2Bs;
	mad.lo.s32 	%r196, %r194, 272, %r195;
	shl.b32 	%r197, %r155, 4;
	and.b32  	%r198, %r197, 240;
	add.s32 	%r199, %r196, %r198;
	mad.lo.s32 	%r192, %r193, 4352, %r199;
	// begin inline asm
	cp.async.ca.shared.global [%r192], [%rd22], 16;

	// end inline asm
$L__BB1_20:
	// begin inline asm
	cp.async.commit_group;

	// end inline asm
$L__BB1_21:
	add.s32 	%r200, %r395, -4;
	and.b32  	%r44, %r200, 2;
	mov.u32 	%r201, _ZZ25ptx_optimized_gemm_kernelILb1EEvPK6__halfS2_PS0_iiiiE2As;
	mad.lo.s32 	%r202, %r44, 6144, %r201;
	shr.u32 	%r203, %r155, 7;
	mad.lo.s32 	%r204, %r203, 1536, %r202;
	mov.b32 	%r205, 24;
	wmma.load.a.sync.aligned.row.m16n16k16.shared.f16 	{%r206, %r207, %r208, %r209, %r210, %r211, %r212, %r213}, [%r204], %r205;
	add.s32 	%r214, %r204, 768;
	wmma.load.a.sync.aligned.row.m16n16k16.shared.f16 	{%r215, %r216, %r217, %r218, %r219, %r220, %r221, %r222}, [%r214], %r205;
	mov.u32 	%r223, _ZZ25ptx_optimized_gemm_kernelILb1EEvPK6__halfS2_PS0_iiiiE2Bs;
	mad.lo.s32 	%r224, %r44, 4352, %r223;
	shl.b32 	%r225, %r155, 1;
	and.b32  	%r226, %r225, 192;
	add.s32 	%r227, %r224, %r226;
	mov.b32 	%r228, 136;
	wmma.load.b.sync.aligned.row.m16n16k16.shared.f16 	{%r229, %r230, %r231, %r232, %r233, %r234, %r235, %r236}, [%r227], %r228;
	add.s32 	%r237, %r227, 32;
	wmma.load.b.sync.aligned.row.m16n16k16.shared.f16 	{%r238, %r239, %r240, %r241, %r242, %r243, %r244, %r245}, [%r237], %r228;
	wmma.mma.sync.aligned.row.row.m16n16k16.f16.f16 {%r45, %r46, %r47, %r48}, {%r206, %r207, %r208, %r209, %r210, %r211, %r212, %r213}, {%r229, %r230, %r231, %r232, %r233, %r234, %r235, %r236}, {%r428, %r427, %r426, %r425};
	wmma.mma.sync.aligned.row.row.m16n16k16.f16.f16 {%r49, %r50, %r51, %r52}, {%r206, %r207, %r208, %r209, %r210, %r211, %r212, %r213}, {%r238, %r239, %r240, %r241, %r242, %r243, %r244, %r245}, {%r424, %r423, %r422, %r421};
	wmma.mma.sync.aligned.row.row.m16n16k16.f16.f16 {%r53, %r54, %r55, %r56}, {%r215, %r216, %r217, %r218, %r219, %r220, %r221, %r222}, {%r229, %r230, %r231, %r232, %r233, %r234, %r235, %r236}, {%r420, %r419, %r418, %r417};
	wmma.mma.sync.aligned.row.row.m16n16k16.f16.f16 {%r57, %r58, %r59, %r60}, {%r215, %r216, %r217, %r218, %r219, %r220, %r221, %r222}, {%r238, %r239, %r240, %r241, %r242, %r243, %r244, %r245}, {%r416, %r415, %r414, %r430};
	bar.sync 	0;
	// begin inline asm
	cp.async.wait_group 2;

	// end inline asm
	bar.sync 	0;
	setp.ge.s32 	%p19, %r395, %r5;
	@%p19 bra 	$L__BB1_27;
	setp.lt.u32 	%p20, %r155, 64;
	add.s32 	%r246, %r395, 4;
	setp.lt.s32 	%p21, %r246, %r5;
	and.pred  	%p22, %p21, %p20;
	@%p22 bra 	$L__BB1_24;
	setp.lt.u32 	%p23, %r155, 256;
	@%p23 bra 	$L__BB1_25;
	bra.uni 	$L__BB1_26;
$L__BB1_24:
	add.s32 	%r247, %r394, 16;
	mul.wide.u32 	%rd26, %r247, 2;
	add.s64 	%rd25, %rd3, %rd26;
	// begin inline asm
	prefetch.global.L2 [%rd25];

	// end inline asm
$L__BB1_25:
	ld.param.u64 	%rd57, [_Z25ptx_optimized_gemm_kernelILb1EEvPK6__halfS2_PS0_iiii_param_1];
	add.s32 	%r250, %r392, 16;
	mul.wide.s32 	%rd29, %r250, 2;
	add.s64 	%rd27, %rd3, %rd29;
	mad.lo.s32 	%r248, %r44, 6144, %r11;
	// begin inline asm
	cp.async.ca.shared.global [%r248], [%rd27], 16;

	// end inline asm
	mul.wide.s32 	%rd30, %r393, 2;
	add.s64 	%rd28, %rd57, %rd30;
	shr.u32 	%r251, %r155, 4;
	mad.lo.s32 	%r253, %r251, 272, %r223;
	shl.b32 	%r254, %r155, 4;
	and.b32  	%r255, %r254, 240;
	add.s32 	%r256, %r253, %r255;
	mad.lo.s32 	%r249, %r44, 4352, %r256;
	// begin inline asm
	cp.async.ca.shared.global [%r249], [%rd28], 16;

	// end inline asm
$L__BB1_26:
	// begin inline asm
	cp.async.commit_group;

	// end inline asm
$L__BB1_27:
	and.b32  	%r429, %r5, 134217726;
	add.s32 	%r257, %r395, -3;
	and.b32  	%r258, %r257, 3;
	mov.u32 	%r259, _ZZ25ptx_optimized_gemm_kernelILb1EEvPK6__halfS2_PS0_iiiiE2As;
	mad.lo.s32 	%r260, %r258, 6144, %r259;
	shr.u32 	%r261, %r155, 7;
	mad.lo.s32 	%r262, %r261, 1536, %r260;
	mov.b32 	%r263, 24;
	wmma.load.a.sync.aligned.row.m16n16k16.shared.f16 	{%r264, %r265, %r266, %r267, %r268, %r269, %r270, %r271}, [%r262], %r263;
	add.s32 	%r272, %r262, 768;
	wmma.load.a.sync.aligned.row.m16n16k16.shared.f16 	{%r273, %r274, %r275, %r276, %r277, %r278, %r279, %r280}, [%r272], %r263;
	mov.u32 	%r281, _ZZ25ptx_optimized_gemm_kernelILb1EEvPK6__halfS2_PS0_iiiiE2Bs;
	mad.lo.s32 	%r282, %r258, 4352, %r281;
	shl.b32 	%r283, %r155, 1;
	and.b32  	%r284, %r283, 192;
	add.s32 	%r285, %r282, %r284;
	mov.b32 	%r286, 136;
	wmma.load.b.sync.aligned.row.m16n16k16.shared.f16 	{%r287, %r288, %r289, %r290, %r291, %r292, %r293, %r294}, [%r285], %r286;
	add.s32 	%r295, %r285, 32;
	wmma.load.b.sync.aligned.row.m16n16k16.shared.f16 	{%r296, %r297, %r298, %r299, %r300, %r301, %r302, %r303}, [%r295], %r286;
	wmma.mma.sync.aligned.row.row.m16n16k16.f16.f16 {%r428, %r427, %r426, %r425}, {%r264, %r265, %r266, %r267, %r268, %r269, %r270, %r271}, {%r287, %r288, %r289, %r290, %r291, %r292, %r293, %r294}, {%r45, %r46, %r47, %r48};
	wmma.mma.sync.aligned.row.row.m16n16k16.f16.f16 {%r424, %r423, %r422, %r421}, {%r264, %r265, %r266, %r267, %r268, %r269, %r270, %r271}, {%r296, %r297, %r298, %r299, %r300, %r301, %r302, %r303}, {%r49, %r50, %r51, %r52};
	wmma.mma.sync.aligned.row.row.m16n16k16.f16.f16 {%r420, %r419, %r418, %r417}, {%r273, %r274, %r275, %r276, %r277, %r278, %r279, %r280}, {%r287, %r288, %r289, %r290, %r291, %r292, %r293, %r294}, {%r53, %r54, %r55, %r56};
	wmma.mma.sync.aligned.row.row.m16n16k16.f16.f16 {%r416, %r415, %r414, %r430}, {%r273, %r274, %r275, %r276, %r277, %r278, %r279, %r280}, {%r296, %r297, %r298, %r299, %r300, %r301, %r302, %r303}, {%r57, %r58, %r59, %r60};
	bar.sync 	0;
	add.s32 	%r396, %r396, 2;
	add.s32 	%r395, %r395, 2;
	add.s32 	%r394, %r394, 32;
	shl.b32 	%r304, %r142, 5;
	add.s32 	%r393, %r393, %r304;
	add.s32 	%r392, %r392, 32;
	add.s32 	%r391, %r391, %r304;
	setp.ne.s32 	%p24, %r396, 0;
	@%p24 bra 	$L__BB1_9;
$L__BB1_28:
	and.b32  	%r305, %r5, 1;
	setp.eq.b32 	%p25, %r305, 1;
	not.pred 	%p26, %p25;
	@%p26 bra 	$L__BB1_36;
	add.s32 	%r101, %r429, 3;
	// begin inline asm
	cp.async.wait_group 2;

	// end inline asm
	bar.sync 	0;
	setp.ge.s32 	%p27, %r101, %r5;
	@%p27 bra 	$L__BB1_35;
	setp.lt.u32 	%p28, %r155, 64;
	add.s32 	%r102, %r429, 7;
	setp.lt.s32 	%p29, %r102, %r5;
	and.pred  	%p30, %p29, %p28;
	@%p30 bra 	$L__BB1_32;
	setp.lt.u32 	%p31, %r155, 256;
	@%p31 bra 	$L__BB1_33;
	bra.uni 	$L__BB1_34;
$L__BB1_32:
	ld.param.u32 	%r390, [_Z25ptx_optimized_gemm_kernelILb1EEvPK6__halfS2_PS0_iiii_param_5];
	shl.b32 	%r306, %r102, 4;
	mov.u32 	%r307, %tid.x;
	shl.b32 	%r308, %r307, 1;
	add.s32 	%r309, %r2, %r308;
	mad.lo.s32 	%r310, %r390, %r309, %r306;
	mul.wide.u32 	%rd32, %r310, 2;
	add.s64 	%rd31, %rd3, %rd32;
	// begin inline asm
	prefetch.global.L2 [%rd31];

	// end inline asm
$L__BB1_33:
	ld.param.u64 	%rd58, [_Z25ptx_optimized_gemm_kernelILb1EEvPK6__halfS2_PS0_iiii_param_1];
	shl.b32 	%r313, %r101, 4;
	and.b32  	%r314, %r101, 3;
	add.s32 	%r315, %r10, %r313;
	mul.wide.s32 	%rd35, %r315, 2;
	add.s64 	%rd33, %rd3, %rd35;
	mad.lo.s32 	%r311, %r314, 6144, %r11;
	// begin inline asm
	cp.async.ca.shared.global [%r311], [%rd33], 16;

	// end inline asm
	mov.u32 	%r316, %tid.x;
	shr.u32 	%r317, %r316, 4;
	add.s32 	%r318, %r313, %r317;
	shl.b32 	%r319, %r316, 3;
	and.b32  	%r320, %r319, 120;
	add.s32 	%r321, %r1, %r320;
	mad.lo.s32 	%r322, %r318, %r142, %r321;
	mul.wide.s32 	%rd36, %r322, 2;
	add.s64 	%rd34, %rd58, %rd36;
	mov.u32 	%r323, _ZZ25ptx_optimized_gemm_kernelILb1EEvPK6__halfS2_PS0_iiiiE2Bs;
	mad.lo.s32 	%r324, %r317, 272, %r323;
	shl.b32 	%r325, %r316, 4;
	and.b32  	%r326, %r325, 240;
	add.s32 	%r327, %r324, %r326;
	mad.lo.s32 	%r312, %r314, 4352, %r327;
	// begin inline asm
	cp.async.ca.shared.global [%r312], [%rd34], 16;

	// end inline asm
$L__BB1_34:
	// begin inline asm
	cp.async.commit_group;

	// end inline asm
$L__BB1_35:
	and.b32  	%r328, %r429, 3;
	mov.u32 	%r329, _ZZ25ptx_optimized_gemm_kernelILb1EEvPK6__halfS2_PS0_iiiiE2As;
	mad.lo.s32 	%r330, %r328, 6144, %r329;
	mov.u32 	%r331, %tid.x;
	shr.u32 	%r332, %r331, 7;
	mad.lo.s32 	%r333, %r332, 1536, %r330;
	mov.b32 	%r334, 24;
	wmma.load.a.sync.aligned.row.m16n16k16.shared.f16 	{%r335, %r336, %r337, %r338, %r339, %r340, %r341, %r342}, [%r333], %r334;
	add.s32 	%r343, %r333, 768;
	wmma.load.a.sync.aligned.row.m16n16k16.shared.f16 	{%r344, %r345, %r346, %r347, %r348, %r349, %r350, %r351}, [%r343], %r334;
	mov.u32 	%r352, _ZZ25ptx_optimized_gemm_kernelILb1EEvPK6__halfS2_PS0_iiiiE2Bs;
	mad.lo.s32 	%r353, %r328, 4352, %r352;
	shl.b32 	%r354, %r331, 1;
	and.b32  	%r355, %r354, 192;
	add.s32 	%r356, %r353, %r355;
	mov.b32 	%r357, 136;
	wmma.load.b.sync.aligned.row.m16n16k16.shared.f16 	{%r358, %r359, %r360, %r361, %r362, %r363, %r364, %r365}, [%r356], %r357;
	add.s32 	%r366, %r356, 32;
	wmma.load.b.sync.aligned.row.m16n16k16.shared.f16 	{%r367, %r368, %r369, %r370, %r371, %r372, %r373, %r374}, [%r366], %r357;
	wmma.mma.sync.aligned.row.row.m16n16k16.f16.f16 {%r428, %r427, %r426, %r425}, {%r335, %r336, %r337, %r338, %r339, %r340, %r341, %r342}, {%r358, %r359, %r360, %r361, %r362, %r363, %r364, %r365}, {%r428, %r427, %r426, %r425};
	wmma.mma.sync.aligned.row.row.m16n16k16.f16.f16 {%r424, %r423, %r422, %r421}, {%r335, %r336, %r337, %r338, %r339, %r340, %r341, %r342}, {%r367, %r368, %r369, %r370, %r371, %r372, %r373, %r374}, {%r424, %r423, %r422, %r421};
	wmma.mma.sync.aligned.row.row.m16n16k16.f16.f16 {%r420, %r419, %r418, %r417}, {%r344, %r345, %r346, %r347, %r348, %r349, %r350, %r351}, {%r358, %r359, %r360, %r361, %r362, %r363, %r364, %r365}, {%r420, %r419, %r418, %r417};
	wmma.mma.sync.aligned.row.row.m16n16k16.f16.f16 {%r416, %r415, %r414, %r430}, {%r344, %r345, %r346, %r347, %r348, %r349, %r350, %r351}, {%r367, %r368, %r369, %r370, %r371, %r372, %r373, %r374}, {%r416, %r415, %r414, %r430};
	bar.sync 	0;
$L__BB1_36:
	ld.param.u64 	%rd59, [_Z25ptx_optimized_gemm_kernelILb1EEvPK6__halfS2_PS0_iiii_param_2];
	cvta.to.global.u64 	%rd2, %rd59;
	// begin inline asm
	cp.async.wait_group 0;

	// end inline asm
	mov.u32 	%r375, %tid.x;
	shr.u32 	%r376, %r375, 2;
	and.b32  	%r377, %r376, 96;
	add.s32 	%r135, %r377, %r2;
	shr.u32 	%r378, %r375, 5;
	shl.b32 	%r380, %r378, 5;
	and.b32  	%r381, %r380, 96;
	add.s32 	%r136, %r1, %r381;
	setp.ge.s32 	%p32, %r135, %r144;
	mul.lo.s32 	%r137, %r135, %r142;
	setp.ge.s32 	%p33, %r136, %r142;
	or.pred  	%p34, %p32, %p33;
	@%p34 bra 	$L__BB1_38;
	add.s32 	%r382, %r136, %r137;
	mul.wide.s32 	%rd37, %r382, 2;
	add.s64 	%rd38, %rd2, %rd37;
	wmma.store.d.sync.aligned.row.m16n16k16.global.f16 	[%rd38], {%r428, %r427, %r426, %r425}, %r142;
$L__BB1_38:
	setp.ge.s32 	%p35, %r135, %r144;
	add.s32 	%r138, %r136, 16;
	setp.ge.s32 	%p36, %r138, %r142;
	or.pred  	%p37, %p35, %p36;
	@%p37 bra 	$L__BB1_40;
	cvt.s64.s32 	%rd39, %r137;
	cvt.s64.s32 	%rd40, %r136;
	add.s64 	%rd41, %rd40, %rd39;
	shl.b64 	%rd42, %rd41, 1;
	add.s64 	%rd43, %rd2, %rd42;
	add.s64 	%rd44, %rd43, 32;
	wmma.store.d.sync.aligned.row.m16n16k16.global.f16 	[%rd44], {%r424, %r423, %r422, %r421}, %r142;
$L__BB1_40:
	setp.ge.s32 	%p38, %r136, %r142;
	add.s32 	%r139, %r135, 16;
	setp.ge.s32 	%p39, %r139, %r144;
	shl.b32 	%r383, %r142, 4;
	add.s32 	%r140, %r137, %r383;
	or.pred  	%p40, %p39, %p38;
	@%p40 bra 	$L__BB1_42;
	add.s32 	%r384, %r136, %r140;
	mul.wide.s32 	%rd45, %r384, 2;
	add.s64 	%rd46, %rd2, %rd45;
	wmma.store.d.sync.aligned.row.m16n16k16.global.f16 	[%rd46], {%r420, %r419, %r418, %r417}, %r142;
$L__BB1_42:
	setp.ge.s32 	%p41, %r139, %r144;
	setp.ge.s32 	%p42, %r138, %r142;
	or.pred  	%p43, %p41, %p42;
	@%p43 bra 	$L__BB1_44;
	cvt.s64.s32 	%rd47, %r140;
	cvt.s64.s32 	%rd48, %r136;
	add.s64 	%rd49, %rd48, %rd47;
	shl.b64 	%rd50, %rd49, 1;
	add.s64 	%rd51, %rd2, %rd50;
	add.s64 	%rd52, %rd51, 32;
	wmma.store.d.sync.aligned.row.m16n16k16.global.f16 	[%rd52], {%r416, %r415, %r414, %r430}, %r142;
$L__BB1_44:
	ret;

}


// ===== COMPILED SASS (sm_100) =====

	.target	sm_100

	.elftype	@"ET_EXEC"


//--------------------- .note.nv.tkinfo           --------------------------
	.section	.note.nv.tkinfo,"",@"SHT_NOTE"
	.sectionflags	@"SHF_NOTE_NV_TKINFO"
	.tkinfo
        /*0018*/ 	.word	0x00000002
        /*0030*/ 	.string	""
        /*0030*/ 	.string	"ptxas"
        /*0030*/ 	.string	"Cuda compilation tools, release 13.0, V13.0.88"
        /*0030*/ 	.string	"Build cuda_13.0.r13.0/compiler.36424714_0"
        /*0030*/ 	.string	"-arch sm_100 -m 64 "



//--------------------- .note.nv.cuinfo           --------------------------
	.section	.note.nv.cuinfo,"",@"SHT_NOTE"
	.sectionflags	@"SHF_NOTE_NV_CUINFO"
        /*0018*/ 	.short	0x0002
        /*001a*/ 	.short	0x0064
        /*001c*/ 	.short	0x0082
	.zero		2


//--------------------- .nv.info                  --------------------------
	.section	.nv.info,"",@"SHT_CUDA_INFO"
	.align	4


	//----- nvinfo : EIATTR_REGCOUNT
	.align		4
        /*0000*/ 	.byte	0x04, 0x2f
        /*0002*/ 	.short	(.L_1 - .L_0)
	.align		4
.L_0:
        /*0004*/ 	.word	index@(_Z25ptx_optimized_gemm_kernelILb0EEvPK6__halfS2_PS0_iiii)
        /*0008*/ 	.word	0x00000038


	//----- nvinfo : EIATTR_FRAME_SIZE
	.align		4
.L_1:
        /*000c*/ 	.byte	0x04, 0x11
        /*000e*/ 	.short	(.L_3 - .L_2)
	.align		4
.L_2:
        /*0010*/ 	.word	index@(_Z25ptx_optimized_gemm_kernelILb0EEvPK6__halfS2_PS0_iiii)
        /*0014*/ 	.word	0x00000000


	//----- nvinfo : EIATTR_REGCOUNT
	.align		4
.L_3:
        /*0018*/ 	.byte	0x04, 0x2f
        /*001a*/ 	.short	(.L_5 - .L_4)
	.align		4
.L_4:
        /*001c*/ 	.word	index@(_Z25ptx_optimized_gemm_kernelILb1EEvPK6__halfS2_PS0_iiii)
        /*0020*/ 	.word	0x00000037


	//----- nvinfo : EIATTR_FRAME_SIZE
	.align		4
.L_5:
        /*0024*/ 	.byte	0x04, 0x11
        /*0026*/ 	.short	(.L_7 - .L_6)
	.align		4
.L_6:
        /*0028*/ 	.word	index@(_Z25ptx_optimized_gemm_kernelILb1EEvPK6__halfS2_PS0_iiii)
        /*002c*/ 	.word	0x00000000


	//----- nvinfo : EIATTR_MIN_STACK_SIZE
	.align		4
.L_7:
        /*0030*/ 	.byte	0x04, 0x12
        /*0032*/ 	.short	(.L_9 - .L_8)
	.align		4
.L_8:
        /*0034*/ 	.word	index@(_Z25ptx_optimized_gemm_kernelILb1EEvPK6__halfS2_PS0_iiii)
        /*0038*/ 	.word	0x00000000


	//----- nvinfo : EIATTR_MIN_STACK_SIZE
	.align		4
.L_9:
        /*003c*/ 	.byte	0x04, 0x12
        /*003e*/ 	.short	(.L_11 - .L_10)
	.align		4
.L_10:
        /*0040*/ 	.word	index@(_Z25ptx_optimized_gemm_kernelILb0EEvPK6__halfS2_PS0_iiii)
        /*0044*/ 	.word	0x00000000
.L_11:


//--------------------- .nv.compat                --------------------------
	.section	.nv.compat,"",@"SHT_CUDA_COMPAT_INFO"
	.align	4
        /*0000*/ 	.byte	0x02, 0x09, 0x00, 0x00, 0x02, 0x02, 0x01, 0x00, 0x02, 0x05, 0x05, 0x00, 0x03, 0x07, 0x01, 0x01
        /*0010*/ 	.byte	0x02, 0x03, 0x00, 0x00, 0x02, 0x06, 0x01, 0x00, 0x04, 0x0b, 0x08, 0x00, 0x09, 0x00, 0x00, 0x00
        /*0020*/ 	.byte	0x00, 0x00, 0x00, 0x00


//--------------------- .nv.info._Z25ptx_optimized_gemm_kernelILb1EEvPK6__halfS2_PS0_iiii --------------------------
	.section	.nv.info._Z25ptx_optimized_gemm_kernelILb1EEvPK6__halfS2_PS0_iiii,"",@"SHT_CUDA_INFO"
	.sectionflags	@""
	.align	4


	//----- nvinfo : EIATTR_CUDA_API_VERSION
	.align		4
        /*0000*/ 	.byte	0x04, 0x37
        /*0002*/ 	.short	(.L_13 - .L_12)
.L_12:
        /*0004*/ 	.word	0x00000082


	//----- nvinfo : EIATTR_KPARAM_INFO
	.align		4
.L_13:
        /*0008*/ 	.byte	0x04, 0x17
        /*000a*/ 	.short	(.L_15 - .L_14)
.L_14:
        /*000c*/ 	.word	0x00000000
        /*0010*/ 	.short	0x0006
        /*0012*/ 	.short	0x0024
        /*0014*/ 	.byte	0x00, 0xf0, 0x11, 0x00


	//----- nvinfo : EIATTR_KPARAM_INFO
	.align		4
.L_15:
        /*0018*/ 	.byte	0x04, 0x17
        /*001a*/ 	.short	(.L_17 - .L_16)
.L_16:
        /*001c*/ 	.word	0x00000000
        /*0020*/ 	.short	0x0005
        /*0022*/ 	.short	0x0020
        /*0024*/ 	.byte	0x00, 0xf0, 0x11, 0x00


	//----- nvinfo : EIATTR_KPARAM_INFO
	.align		4
.L_17:
        /*0028*/ 	.byte	0x04, 0x17
        /*002a*/ 	.short	(.L_19 - .L_18)
.L_18:
        /*002c*/ 	.word	0x00000000
        /*0030*/ 	.short	0x0004
        /*0032*/ 	.short	0x001c
        /*0034*/ 	.byte	0x00, 0xf0, 0x11, 0x00


	//----- nvinfo : EIATTR_KPARAM_INFO
	.align		4
.L_19:
        /*0038*/ 	.byte	0x04, 0x17
        /*003a*/ 	.short	(.L_21 - .L_20)
.L_20:
        /*003c*/ 	.word	0x00000000
        /*0040*/ 	.short	0x0003
        /*0042*/ 	.short	0x0018
        /*0044*/ 	.byte	0x00, 0xf0, 0x11, 0x00


	//----- nvinfo : EIATTR_KPARAM_INFO
	.align		4
.L_21:
        /*0048*/ 	.byte	0x04, 0x17
        /*004a*/ 	.short	(.L_23 - .L_22)
.L_22:
        /*004c*/ 	.word	0x00000000
        /*0050*/ 	.short	0x0002
        /*0052*/ 	.short	0x0010
        /*0054*/ 	.byte	0x00, 0xf5, 0x21, 0x00


	//----- nvinfo : EIATTR_KPARAM_INFO
	.align		4
.L_23:
        /*0058*/ 	.byte	0x04, 0x17
        /*005a*/ 	.short	(.L_25 - .L_24)
.L_24:
        /*005c*/ 	.word	0x00000000
        /*0060*/ 	.short	0x0001
        /*0062*/ 	.short	0x0008
        /*0064*/ 	.byte	0x00, 0xf5, 0x21, 0x00


	//----- nvinfo : EIATTR_KPARAM_INFO
	.align		4
.L_25:
        /*0068*/ 	.byte	0x04, 0x17
        /*006a*/ 	.short	(.L_27 - .L_26)
.L_26:
        /*006c*/ 	.word	0x00000000
        /*0070*/ 	.short	0x0000
        /*0072*/ 	.short	0x0000
        /*0074*/ 	.byte	0x00, 0xf5, 0x21, 0x00


	//----- nvinfo : EIATTR_SPARSE_MMA_MASK
	.align		4
.L_27:
        /*0078*/ 	.byte	0x03, 0x50
        /*007a*/ 	.short	0x0000


	//----- nvinfo : EIATTR_WMMA_USED
	.align		4
        /*007c*/ 	.byte	0x01, 0x2b
	.zero		2


	//----- nvinfo : EIATTR_MAXREG_COUNT
	.align		4
        /*0080*/ 	.byte	0x03, 0x1b
        /*0082*/ 	.short	0x0040


	//----- nvinfo : EIATTR_NUM_BARRIERS
	.align		4
        /*0084*/ 	.byte	0x02, 0x4c
        /*0086*/ 	.byte	0x01
	.zero		1


	//----- nvinfo : EIATTR_MERCURY_ISA_VERSION
	.align		4
        /*0088*/ 	.byte	0x03, 0x5f
        /*008a*/ 	.short	0x0101


	//----- nvinfo : EIATTR_VRC_CTA_INIT_COUNT
	.align		4
        /*008c*/ 	.byte	0x02, 0x4a
	.zero		1
	.zero		1


	//----- nvinfo : EIATTR_EXIT_INSTR_OFFSETS
	.align		4
        /*0090*/ 	.byte	0x04, 0x1c
        /*0092*/ 	.short	(.L_29 - .L_28)


	//   ....[0]....
.L_28:
        /*0094*/ 	.word	0x000000e0


	//   ....[1]....
        /*0098*/ 	.word	0x00001d30


	//   ....[2]....
        /*009c*/ 	.word	0x00001e80


	//----- nvinfo : EIATTR_MAX_THREADS
	.align		4
.L_29:
        /*00a0*/ 	.byte	0x04, 0x05
        /*00a2*/ 	.short	(.L_31 - .L_30)
.L_30:
        /*00a4*/ 	.word	0x00000200
        /*00a8*/ 	.word	0x00000001
        /*00ac*/ 	.word	0x00000001


	//----- nvinfo : EIATTR_CRS_STACK_SIZE
	.align		4
.L_31:
        /*00b0*/ 	.byte	0x04, 0x1e
        /*00b2*/ 	.short	(.L_33 - .L_32)
.L_32:
        /*00b4*/ 	.word	0x00000000


	//----- nvinfo : EIATTR_CBANK_PARAM_SIZE
	.align		4
.L_33:
        /*00b8*/ 	.byte	0x03, 0x19
        /*00ba*/ 	.short	0x0028


	//----- nvinfo : EIATTR_PARAM_CBANK
	.align		4
        /*00bc*/ 	.byte	0x04, 0x0a
        /*00be*/ 	.short	(.L_35 - .L_34)
	.align		4
.L_34:
        /*00c0*/ 	.word	index@(.nv.constant0._Z25ptx_optimized_gemm_kernelILb1EEvPK6__halfS2_PS0_iiii)
        /*00c4*/ 	.short	0x0380
        /*00c6*/ 	.short	0x0028


	//----- nvinfo : EIATTR_SW_WAR
	.align		4
.L_35:
        /*00c8*/ 	.byte	0x04, 0x36
        /*00ca*/ 	.short	(.L_37 - .L_36)
.L_36:
        /*00cc*/ 	.word	0x00000008
.L_37:


//--------------------- .nv.info._Z25ptx_optimized_gemm_kernelILb0EEvPK6__halfS2_PS0_iiii --------------------------
	.section	.nv.info._Z25ptx_optimized_gemm_kernelILb0EEvPK6__halfS2_PS0_iiii,"",@"SHT_CUDA_INFO"
	.sectionflags	@""
	.align	4


	//----- nvinfo : EIATTR_CUDA_API_VERSION
	.align		4
        /*0000*/ 	.byte	0x04, 0x37
        /*0002*/ 	.short	(.L_39 - .L_38)
.L_38:
        /*0004*/ 	.word	0x00000082


	//----- nvinfo : EIATTR_KPARAM_INFO
	.align		4
.L_39:
        /*0008*/ 	.byte	0x04, 0x17
        /*000a*/ 	.short	(.L_41 - .L_40)
.L_40:
        /*000c*/ 	.word	0x00000000
        /*0010*/ 	.short	0x0006
        /*0012*/ 	.short	0x0024
        /*0014*/ 	.byte	0x00, 0xf0, 0x11, 0x00


	//----- nvinfo : EIATTR_KPARAM_INFO
	.align		4
.L_41:
        /*0018*/ 	.byte	0x04, 0x17
        /*001a*/ 	.short	(.L_43 - .L_42)
.L_42:
        /*001c*/ 	.word	0x00000000
        /*0020*/ 	.short	0x0005
        /*0022*/ 	.short	0x0020
        /*0024*/ 	.byte	0x00, 0xf0, 0x11, 0x00


	//----- nvinfo : EIATTR_KPARAM_INFO
	.align		4
.L_43:
        /*0028*/ 	.byte	0x04, 0x17
        /*002a*/ 	.short	(.L_45 - .L_44)
.L_44:
        /*002c*/ 	.word	0x00000000
        /*0030*/ 	.short	0x0004
        /*0032*/ 	.short	0x001c
        /*0034*/ 	.byte	0x00, 0xf0, 0x11, 0x00


	//----- nvinfo : EIATTR_KPARAM_INFO
	.align		4
.L_45:
        /*0038*/ 	.byte	0x04, 0x17
        /*003a*/ 	.short	(.L_47 - .L_46)
.L_46:
        /*003c*/ 	.word	0x00000000
        /*0040*/ 	.short	0x0003
        /*0042*/ 	.short	0x0018
        /*0044*/ 	.byte	0x00, 0xf0, 0x11, 0x00


	//----- nvinfo : EIATTR_KPARAM_INFO
	.align		4
.L_47:
        /*0048*/ 	.byte	0x04, 0x17
        /*004a*/ 	.short	(.L_49 - .L_48)
.L_48:
        /*004c*/ 	.word	0x00000000
        /*0050*/ 	.short	0x0002
        /*0052*/ 	.short	0x0010
        /*0054*/ 	.byte	0x00, 0xf5, 0x21, 0x00


	//----- nvinfo : EIATTR_KPARAM_INFO
	.align		4
.L_49:
        /*0058*/ 	.byte	0x04, 0x17
        /*005a*/ 	.short	(.L_51 - .L_50)
.L_50:
        /*005c*/ 	.word	0x00000000
        /*0060*/ 	.short	0x0001
        /*0062*/ 	.short	0x0008
        /*0064*/ 	.byte	0x00, 0xf5, 0x21, 0x00


	//----- nvinfo : EIATTR_KPARAM_INFO
	.align		4
.L_51:
        /*0068*/ 	.byte	0x04, 0x17
        /*006a*/ 	.short	(.L_53 - .L_52)
.L_52:
        /*006c*/ 	.word	0x00000000
        /*0070*/ 	.short	0x0000
        /*0072*/ 	.short	0x0000
        /*0074*/ 	.byte	0x00, 0xf5, 0x21, 0x00


	//----- nvinfo : EIATTR_SPARSE_MMA_MASK
	.align		4
.L_53:
        /*0078*/ 	.byte	0x03, 0x50
        /*007a*/ 	.short	0x0000


	//----- nvinfo : EIATTR_WMMA_USED
	.align		4
        /*007c*/ 	.byte	0x01, 0x2b
	.zero		2


	//----- nvinfo : EIATTR_MAXREG_COUNT
	.align		4
        /*0080*/ 	.byte	0x03, 0x1b
        /*0082*/ 	.short	0x0040


	//----- nvinfo : EIATTR_NUM_BARRIERS
	.align		4
        /*0084*/ 	.byte	0x02, 0x4c
        /*0086*/ 	.byte	0x01
	.zero		1


	//----- nvinfo : EIATTR_MERCURY_ISA_VERSION
	.align		4
        /*0088*/ 	.byte	0x03, 0x5f
        /*008a*/ 	.short	0x0101


	//----- nvinfo : EIATTR_VRC_CTA_INIT_COUNT
	.align		4
        /*008c*/ 	.byte	0x02, 0x4a
	.zero		1
	.zero		1


	//----- nvinfo : EIATTR_EXIT_INSTR_OFFSETS
	.align		4
        /*0090*/ 	.byte	0x04, 0x1c
        /*0092*/ 	.short	(.L_55 - .L_54)


	//   ....[0]....
.L_54:
        /*0094*/ 	.word	0x00001bd0


	//   ....[1]....
        /*0098*/ 	.word	0x00001d10


	//----- nvinfo : EIATTR_MAX_THREADS
	.align		4
.L_55:
        /*009c*/ 	.byte	0x04, 0x05
        /*009e*/ 	.short	(.L_57 - .L_56)
.L_56:
        /*00a0*/ 	.word	0x00000200
        /*00a4*/ 	.word	0x00000001
        /*00a8*/ 	.word	0x00000001


	//----- nvinfo : EIATTR_CRS_STACK_SIZE
	.align		4
.L_57:
        /*00ac*/ 	.byte	0x04, 0x1e
        /*00ae*/ 	.short	(.L_59 - .L_58)
.L_58:
        /*00b0*/ 	.word	0x00000000


	//----- nvinfo : EIATTR_CBANK_PARAM_SIZE
	.align		4
.L_59:
        /*00b4*/ 	.byte	0x03, 0x19
        /*00b6*/ 	.short	0x0028


	//----- nvinfo : EIATTR_PARAM_CBANK
	.align		4
        /*00b8*/ 	.byte	0x04, 0x0a
        /*00ba*/ 	.short	(.L_61 - .L_60)
	.align		4
.L_60:
        /*00bc*/ 	.word	index@(.nv.constant0._Z25ptx_optimized_gemm_kernelILb0EEvPK6__halfS2_PS0_iiii)
        /*00c0*/ 	.short	0x0380
        /*00c2*/ 	.short	0x0028


	//----- nvinfo : EIATTR_SW_WAR
	.align		4
.L_61:
        /*00c4*/ 	.byte	0x04, 0x36
        /*00c6*/ 	.short	(.L_63 - .L_62)
.L_62:
        /*00c8*/ 	.word	0x00000008
.L_63:


//--------------------- .nv.callgraph             --------------------------
	.section	.nv.callgraph,"",@"SHT_CUDA_CALLGRAPH"
	.align	4
	.sectionentsize	8
	.align		4
        /*0000*/ 	.word	0x00000000
	.align		4
        /*0004*/ 	.word	0xffffffff
	.align		4
        /*0008*/ 	.word	0x00000000
	.align		4
        /*000c*/ 	.word	0xfffffffe
	.align		4
        /*0010*/ 	.word	0x00000000
	.align		4
        /*0014*/ 	.word	0xfffffffd
	.align		4
        /*0018*/ 	.word	0x00000000
	.align		4
        /*001c*/ 	.word	0xfffffffc


//--------------------- .text._Z25ptx_optimized_gemm_kernelILb1EEvPK6__halfS2_PS0_iiii --------------------------
	.section	.text._Z25ptx_optimized_gemm_kernelILb1EEvPK6__halfS2_PS0_iiii,"ax",@progbits
	.align	128
        .global         _Z25ptx_optimized_gemm_kernelILb1EEvPK6__halfS2_PS0_iiii
        .type           _Z25ptx_optimized_gemm_kernelILb1EEvPK6__halfS2_PS0_iiii,@function
        .size           _Z25ptx_optimized_gemm_kernelILb1EEvPK6__halfS2_PS0_iiii,(.L_x_58 - _Z25ptx_optimized_gemm_kernelILb1EEvPK6__halfS2_PS0_iiii)
        .other          _Z25ptx_optimized_gemm_kernelILb1EEvPK6__halfS2_PS0_iiii,@"STO_CUDA_ENTRY STV_DEFAULT"
_Z25ptx_optimized_gemm_kernelILb1EEvPK6__halfS2_PS0_iiii:
.text._Z25ptx_optimized_gemm_kernelILb1EEvPK6__halfS2_PS0_iiii:
[----:B------:R-:W-:Y:S01]  /*0000*/  LDC R1, c[0x0][0x37c] ;  /* 0x0000df00ff017b82 */ /* 0x000fe20000000800 */
[----:B------:R-:W1:Y:S07]  /*0010*/  LDCU UR8, c[0x0][0x3a4] ;  /* 0x00007480ff0877ac */ /* 0x000e6e0008000800 */
[----:B------:R-:W-:Y:S08]  /*0020*/  S2UR UR6, SR_CTAID.Z ;  /* 0x00000000000679c3 */ /* 0x000ff00000002700 */
[----:B------:R-:W2:Y:S08]  /*0030*/  S2UR UR5, SR_CTAID.Y ;  /* 0x00000000000579c3 */ /* 0x000eb00000002600 */
[----:B------:R-:W3:Y:S01]  /*0040*/  S2UR UR7, SR_CTAID.X ;  /* 0x00000000000779c3 */ /* 0x000ee20000002500 */
[----:B-1----:R-:W-:-:S04]  /*0050*/  USHF.R.S32.HI UR4, URZ, 0x1f, UR8 ;  /* 0x0000001fff047899 */ /* 0x002fc80008011408 */
[----:B------:R-:W-:-:S03]  /*0060*/  ULEA.HI UR4, UR4, UR8, URZ, 0x7 ;  /* 0x0000000804047291 */ /* 0x000fc6000f8f38ff */
[----:B------:R-:W1:Y:S01]  /*0070*/  LDC.64 R34, c[0x0][0x398] ;  /* 0x0000e600ff227b82 */ /* 0x000e620000000a00 */
[----:B------:R-:W-:Y:S02]  /*0080*/  USHF.R.U32.HI UR4, URZ, 0x7, UR4 ;  /* 0x00000007ff047899 */ /* 0x000fe40008011604 */
[----:B--2---:R-:W-:Y:S02]  /*0090*/  USHF.L.U32 UR5, UR5, 0x7, URZ ;  /* 0x0000000705057899 */ /* 0x004fe400080006ff */
[----:B---3--:R-:W-:-:S04]  /*00a0*/  UIMAD UR4, UR4, UR6, UR7 ;  /* 0x00000006040472a4 */ /* 0x008fc8000f8e0207 */
[----:B------:R-:W-:Y:S01]  /*00b0*/  USHF.L.U32 UR4, UR4, 0x7, URZ ;  /* 0x0000000704047899 */ /* 0x000fe200080006ff */
[----:B-1----:R-:W-:-:S05]  /*00c0*/  ISETP.LE.AND P0, PT, R34, UR5, PT ;  /* 0x0000000522007c0c */ /* 0x002fca000bf03270 */
[----:B------:R-:W-:-:S13]  /*00d0*/  ISETP.LE.OR P0, PT, R35, UR4, P0 ;  /* 0x0000000423007c0c */ /* 0x000fda0008703670 */
[----:B------:R-:W-:Y:S05]  /*00e0*/  @P0 EXIT ;  /* 0x000000000000094d */ /* 0x000fea0003800000 */
[----:B------:R-:W1:Y:S01]  /*00f0*/  S2R R39, SR_TID.X ;  /* 0x0000000000277919 */ /* 0x000e620000002100 */
[----:B------:R-:W2:Y:S01]  /*0100*/  LDC R43, c[0x0][0x3a0] ;  /* 0x0000e800ff2b7b82 */ /* 0x000ea20000000800 */
[----:B------:R-:W3:Y:S01]  /*0110*/  LDCU.64 UR10, c[0x0][0x358] ;  /* 0x00006b00ff0a77ac */ /* 0x000ee20008000a00 */
[----:B------:R-:W-:Y:S02]  /*0120*/  CS2R R36, SRZ ;  /* 0x0000000000247805 */ /* 0x000fe4000001ff00 */
[----:B------:R-:W-:Y:S02]  /*0130*/  CS2R R14, SRZ ;  /* 0x00000000000e7805 */ /* 0x000fe4000001ff00 */
[----:B------:R-:W-:Y:S02]  /*0140*/  CS2R R32, SRZ ;  /* 0x0000000000207805 */ /* 0x000fe4000001ff00 */
[----:B------:R-:W-:Y:S02]  /*0150*/  CS2R R6, SRZ ;  /* 0x0000000000067805 */ /* 0x000fe4000001ff00 */
[----:B------:R-:W-:-:S02]  /*0160*/  CS2R R12, SRZ ;  /* 0x00000000000c7805 */ /* 0x000fc4000001ff00 */
[----:B------:R-:W-:Y:S02]  /*0170*/  CS2R R10, SRZ ;  /* 0x00000000000a7805 */ /* 0x000fe4000001ff00 */
[----:B------:R-:W-:Y:S02]  /*0180*/  CS2R R8, SRZ ;  /* 0x0000000000087805 */ /* 0x000fe4000001ff00 */
[C---:B-1----:R-:W-:Y:S01]  /*0190*/  ISETP.GT.U32.AND P0, PT, R39.reuse, 0xff, PT ;  /* 0x000000ff2700780c */ /* 0x042fe20003f04070 */
[----:B------:R-:W-:Y:S01]  /*01a0*/  IMAD.SHL.U32 R40, R39, 0x8, RZ ;  /* 0x0000000827287824 */ /* 0x000fe200078e00ff */
[----:B------:R-:W-:Y:S02]  /*01b0*/  SHF.R.U32.HI R0, RZ, 0x1, R39 ;  /* 0x00000001ff007819 */ /* 0x000fe40000011627 */
[----:B--2---:R-:W-:Y:S02]  /*01c0*/  ISETP.LT.OR P1, PT, R43, 0x50, P0 ;  /* 0x000000502b00780c */ /* 0x004fe40000721670 */
[----:B------:R-:W-:-:S11]  /*01d0*/  LOP3.LUT R48, R40, 0x8, RZ, 0xc0, !PT ;  /* 0x0000000828307812 */ /* 0x000fd600078ec0ff */
[----:B------:R-:W1:Y:S01]  /*01e0*/  @!P1 LDC.64 R2, c[0x0][0x380] ;  /* 0x0000e000ff029b82 */ /* 0x000e620000000a00 */
[----:B------:R-:W-:-:S04]  /*01f0*/  @!P1 VIADD R4, R0, UR5 ;  /* 0x0000000500049c36 */ /* 0x000fc80008000000 */
[----:B------:R-:W-:-:S04]  /*0200*/  @!P1 IMAD R5, R4, R43, R48 ;  /* 0x0000002b04059224 */ /* 0x000fc800078e0230 */
[----:B-1----:R-:W-:Y:S01]  /*0210*/  @!P1 IMAD.WIDE.U32 R2, R5, 0x2, R2 ;  /* 0x0000000205029825 */ /* 0x002fe200078e0002 */
[----:B------:R-:W-:-:S04]  /*0220*/  CS2R R4, SRZ ;  /* 0x0000000000047805 */ /* 0x000fc8000001ff00 */
[----:B------:R1:W-:Y:S01]  /*0230*/  @!P1 CCTL.E.PF2 [R2+0x80] ;  /* 0x000000800200998f */ /* 0x0003e20000800100 */
[----:B------:R-:W-:Y:S02]  /*0240*/  ISETP.GE.AND P1, PT, R43, 0x10, PT ;  /* 0x000000102b00780c */ /* 0x000fe40003f26270 */
[----:B-1----:R-:W-:-:S04]  /*0250*/  SHF.R.S32.HI R2, RZ, 0x1f, R43 ;  /* 0x0000001fff027819 */ /* 0x002fc8000001142b */
[----:B------:R-:W-:-:S07]  /*0260*/  LEA.HI R38, R2, R43, RZ, 0x4 ;  /* 0x0000002b02267211 */ /* 0x000fce00078f20ff */
[----:B---3--:R-:W-:Y:S05]  /*0270*/  @!P1 BRA `(.L_x_0) ;  /* 0x0000001400789947 */ /* 0x008fea0003800000 */
[----:B------:R-:W1:Y:S01]  /*0280*/  S2UR UR8, SR_CgaCtaId ;  /* 0x00000000000879c3 */ /* 0x000e620000008800 */
[----:B------:R-:W-:Y:S01]  /*0290*/  ISETP.GE.U32.AND P1, PT, R39, 0x100, PT ;  /* 0x000001002700780c */ /* 0x000fe20003f26070 */
[----:B------:R-:W-:Y:S01]  /*02a0*/  UMOV UR6, 0x400 ;  /* 0x0000040000067882 */ /* 0x000fe20000000000 */
[----:B------:R-:W-:Y:S01]  /*02b0*/  LOP3.LUT R40, R40, 0x78, RZ, 0xc0, !PT ;  /* 0x0000007828287812 */ /* 0x000fe200078ec0ff */
[----:B------:R-:W-:Y:S01]  /*02c0*/  UIADD3 UR7, UPT, UPT, UR6, 0x6000, URZ ;  /* 0x0000600006077890 */ /* 0x000fe2000fffe0ff */
[----:B------:R-:W-:Y:S01]  /*02d0*/  VIADD R9, R0, UR5 ;  /* 0x0000000500097c36 */ /* 0x000fe20008000000 */
[----:B------:R-:W-:Y:S02]  /*02e0*/  SHF.R.U32.HI R2, RZ, 0x4, R39 ;  /* 0x00000004ff027819 */ /* 0x000fe40000011627 */
[----:B------:R-:W2:Y:S01]  /*02f0*/  LDC.64 R4, c[0x0][0x380] ;  /* 0x0000e000ff047b82 */ /* 0x000ea20000000a00 */
[----:B------:R-:W-:Y:S01]  /*0300*/  VIADD R8, R40, UR4 ;  /* 0x0000000428087c36 */ /* 0x000fe20008000000 */
[----:B------:R-:W-:-:S04]  /*0310*/  SHF.R.S32.HI R38, RZ, 0x4, R38 ;  /* 0x00000004ff267819 */ /* 0x000fc80000011426 */
[----:B------:R-:W-:Y:S02]  /*0320*/  @!P1 IMAD R11, R2, R35, R8 ;  /* 0x00000023020b9224 */ /* 0x000fe400078e0208 */
[----:B------:R-:W3:Y:S01]  /*0330*/  @!P1 LDC.64 R6, c[0x0][0x388] ;  /* 0x0000e200ff069b82 */ /* 0x000ee20000000a00 */
[----:B-1----:R-:W-:Y:S02]  /*0340*/  ULEA UR6, UR8, UR6, 0x18 ;  /* 0x0000000608067291 */ /* 0x002fe4000f8ec0ff */
[----:B------:R-:W-:-:S04]  /*0350*/  ULEA UR7, UR8, UR7, 0x18 ;  /* 0x0000000708077291 */ /* 0x000fc8000f8ec0ff */
[----:B------:R-:W-:Y:S02]  /*0360*/  IMAD.U32 R49, RZ, RZ, UR6 ;  /* 0x00000006ff317e24 */ /* 0x000fe4000f8e00ff */
[----:B------:R-:W-:Y:S02]  /*0370*/  IMAD.U32 R47, RZ, RZ, UR7 ;  /* 0x00000007ff2f7e24 */ /* 0x000fe4000f8e00ff */
[----:B------:R-:W-:Y:S02]  /*0380*/  IMAD R3, R0, 0x30, R49 ;  /* 0x0000003000037824 */ /* 0x000fe400078e0231 */
[----:B------:R-:W-:Y:S02]  /*0390*/  IMAD R0, R9, R43, R48 ;  /* 0x0000002b09007224 */ /* 0x000fe400078e0230 */
[----:B------:R-:W-:Y:S02]  /*03a0*/  IMAD R9, R2, 0x110, R47 ;  /* 0x0000011002097824 */ /* 0x000fe400078e022f */
[----:B------:R-:W-:Y:S01]  /*03b0*/  IMAD R48, R48, 0x2, R3 ;  /* 0x0000000230307824 */ /* 0x000fe200078e0203 */
[----:B------:R-:W-:Y:S01]  /*03c0*/  IADD3 R3, PT, PT, R38, -0x1, RZ ;  /* 0xffffffff26037810 */ /* 0x000fe20007ffe0ff */
[----:B--2---:R-:W-:-:S04]  /*03d0*/  IMAD.WIDE R4, R0, 0x2, R4 ;  /* 0x0000000200047825 */ /* 0x004fc800078e0204 */
[----:B---3--:R-:W-:Y:S01]  /*03e0*/  @!P1 IMAD.WIDE R6, R11, 0x2, R6 ;  /* 0x000000020b069825 */ /* 0x008fe200078e0206 */
[----:B------:R-:W-:Y:S01]  /*03f0*/  @!PT LDS RZ, [RZ] ;  /* 0x00000000fffff984 */ /* 0x000fe20000000800 */
[----:B------:R-:W-:Y:S01]  /*0400*/  @!PT LDS RZ, [RZ] ;  /* 0x00000000fffff984 */ /* 0x000fe20000000800 */
[----:B------:R-:W-:Y:S01]  /*0410*/  @!PT LDS RZ, [RZ] ;  /* 0x00000000fffff984 */ /* 0x000fe20000000800 */
[----:B------:R1:W-:Y:S03]  /*0420*/  @!P1 LDGSTS.E.128 [R48], desc[UR10][R4.64] ;  /* 0x0000000004309fae */ /* 0x0003e6000b9a180a */
[----:B------:R-:W-:-:S05]  /*0430*/  IMAD R9, R40, 0x2, R9 ;  /* 0x0000000228097824 */ /* 0x000fca00078e0209 */
[----:B------:R1:W-:Y:S01]  /*0440*/  @!P1 LDGSTS.E.128 [R9], desc[UR10][R6.64] ;  /* 0x0000000006099fae */ /* 0x0003e2000b9a180a */
[----:B------:R-:W-:-:S03]  /*0450*/  ISETP.NE.AND P1, PT, R3, RZ, PT ;  /* 0x000000ff0300720c */ /* 0x000fc60003f25270 */
[----:B------:R-:W0:Y:S10]  /*0460*/  LDGDEPBAR ;  /* 0x00000000000079af */ /* 0x000e340000000000 */
[----:B-1----:R-:W-:Y:S05]  /*0470*/  @!P1 BRA `(.L_x_1) ;  /* 0x0000000000709947 */ /* 0x002fea0003800000 */
[----:B------:R-:W-:Y:S04]  /*0480*/  BSSY.RECONVERGENT B0, `(.L_x_2) ;  /* 0x000000b000007945 */ /* 0x000fe80003800200 */
[----:B------:R-:W-:Y:S05]  /*0490*/  @P0 BRA `(.L_x_3) ;  /* 0x0000000000240947 */ /* 0x000fea0003800000 */
[----:B------:R-:W1:Y:S01]  /*04a0*/  LDC.64 R6, c[0x0][0x388] ;  /* 0x0000e200ff067b82 */ /* 0x000e620000000a00 */
[----:B------:R-:W-:Y:S01]  /*04b0*/  VIADD R10, R2, 0x10 ;  /* 0x00000010020a7836 */ /* 0x000fe20000000000 */
[----:B------:R-:W-:Y:S01]  /*04c0*/  @!PT LDS RZ, [RZ] ;  /* 0x00000000fffff984 */ /* 0x000fe20000000800 */
[----:B------:R-:W-:Y:S01]  /*04d0*/  @!PT LDS RZ, [RZ] ;  /* 0x00000000fffff984 */ /* 0x000fe20000000800 */
[----:B------:R-:W-:Y:S01]  /*04e0*/  @!PT LDS RZ, [RZ] ;  /* 0x00000000fffff984 */ /* 0x000fe20000000800 */
[----:B------:R2:W-:Y:S03]  /*04f0*/  LDGSTS.E.128 [R48+0x1800], desc[UR10][R4.64+0x20] ;  /* 0x0180002004307fae */ /* 0x0005e6000b9a180a */
[----:B------:R-:W-:-:S04]  /*0500*/  IMAD R11, R10, R35, R8 ;  /* 0x000000230a0b7224 */ /* 0x000fc800078e0208 */
[----:B-1----:R-:W-:-:S05]  /*0510*/  IMAD.WIDE R6, R11, 0x2, R6 ;  /* 0x000000020b067825 */ /* 0x002fca00078e0206 */
[----:B------:R2:W-:Y:S02]  /*0520*/  LDGSTS.E.128 [R9+0x1100], desc[UR10][R6.64] ;  /* 0x0110000006097fae */ /* 0x0005e4000b9a180a */
.L_x_3:
[----:B------:R-:W-:Y:S05]  /*0530*/  BSYNC.RECONVERGENT B0 ;  /* 0x0000000000007941 */ /* 0x000fea0003800200 */
.L_x_2:
[----:B------:R-:W-:Y:S01]  /*0540*/  ISETP.NE.AND P1, PT, R3, 0x1, PT ;  /* 0x000000010300780c */ /* 0x000fe20003f25270 */
[----:B------:R-:W0:-:S12]  /*0550*/  LDGDEPBAR ;  /* 0x00000000000079af */ /* 0x000e180000000000 */
[----:B------:R-:W-:Y:S05]  /*0560*/  @!P1 BRA `(.L_x_1) ;  /* 0x0000000000349947 */ /* 0x000fea0003800000 */
[----:B------:R-:W-:Y:S04]  /*0570*/  BSSY.RECONVERGENT B0, `(.L_x_4) ;  /* 0x000000b000007945 */ /* 0x000fe80003800200 */
[----:B------:R-:W-:Y:S05]  /*0580*/  @P0 BRA `(.L_x_5) ;  /* 0x0000000000240947 */ /* 0x000fea0003800000 */
[----:B--2---:R-:W1:Y:S01]  /*0590*/  LDC.64 R6, c[0x0][0x388] ;  /* 0x0000e200ff067b82 */ /* 0x004e620000000a00 */
        /* <DEDUP_REMOVED lines=8> */
.L_x_5:
[----:B------:R-:W-:Y:S05]  /*0620*/  BSYNC.RECONVERGENT B0 ;  /* 0x0000000000007941 */ /* 0x000fea0003800200 */
.L_x_4:
[----:B------:R-:W0:Y:S02]  /*0630*/  LDGDEPBAR ;  /* 0x00000000000079af */ /* 0x000e240000000000 */
.L_x_1:
[----:B------:R-:W-:Y:S01]  /*0640*/  LOP3.LUT R3, R43, 0x7ffffff0, RZ, 0xc0, !PT ;  /* 0x7ffffff02b037812 */ /* 0x000fe200078ec0ff */
[----:B------:R-:W-:Y:S01]  /*0650*/  IMAD.MOV.U32 R46, RZ, RZ, RZ ;  /* 0x000000ffff2e7224 */ /* 0x000fe200078e00ff */
[----:B------:R-:W-:Y:S01]  /*0660*/  CS2R R14, SRZ ;  /* 0x00000000000e7805 */ /* 0x000fe2000001ff00 */
[----:B------:R-:W-:Y:S01]  /*0670*/  IMAD.MOV.U32 R36, RZ, RZ, RZ ;  /* 0x000000ffff247224 */ /* 0x000fe200078e00ff */
[----:B------:R-:W-:Y:S02]  /*0680*/  ISETP.NE.AND P0, PT, R3, 0x10, PT ;  /* 0x000000100300780c */ /* 0x000fe40003f05270 */
[----:B------:R-:W-:Y:S02]  /*0690*/  CS2R R32, SRZ ;  /* 0x0000000000207805 */ /* 0x000fe4000001ff00 */
[----:B--23--:R-:W-:Y:S02]  /*06a0*/  CS2R R6, SRZ ;  /* 0x0000000000067805 */ /* 0x00cfe4000001ff00 */
[----:B------:R-:W-:-:S02]  /*06b0*/  CS2R R12, SRZ ;  /* 0x00000000000c7805 */ /* 0x000fc4000001ff00 */
[----:B------:R-:W-:Y:S02]  /*06c0*/  CS2R R4, SRZ ;  /* 0x0000000000047805 */ /* 0x000fe4000001ff00 */
[----:B------:R-:W-:Y:S02]  /*06d0*/  CS2R R10, SRZ ;  /* 0x00000000000a7805 */ /* 0x000fe4000001ff00 */
[----:B------:R-:W-:Y:S01]  /*06e0*/  CS2R R8, SRZ ;  /* 0x0000000000087805 */ /* 0x000fe2000001ff00 */
[----:B------:R-:W-:Y:S06]  /*06f0*/  @!P0 BRA `(.L_x_6) ;  /* 0x0000000800e88947 */ /* 0x000fec0003800000 */
[----:B------:R-:W1:Y:S01]  /*0700*/  S2R R7, SR_LANEID ;  /* 0x0000000000077919 */ /* 0x000e620000000000 */
[----:B------:R-:W-:Y:S01]  /*0710*/  VIADD R4, R2, 0x40 ;  /* 0x0000004002047836 */ /* 0x000fe20000000000 */
[----:B------:R-:W-:Y:S01]  /*0720*/  LOP3.LUT R46, R38, 0x7fffffe, RZ, 0xc0, !PT ;  /* 0x07fffffe262e7812 */ /* 0x000fe200078ec0ff */
[----:B------:R-:W-:Y:S01]  /*0730*/  VIADD R6, R2, 0x30 ;  /* 0x0000003002067836 */ /* 0x000fe20000000000 */
[----:B------:R-:W-:Y:S01]  /*0740*/  LEA R2, R39, UR5, 0x1 ;  /* 0x0000000527027c11 */ /* 0x000fe2000f8e08ff */
[----:B------:R-:W-:Y:S01]  /*0750*/  VIADD R42, R0, 0x30 ;  /* 0x00000030002a7836 */ /* 0x000fe20000000000 */
[----:B------:R-:W-:Y:S01]  /*0760*/  CS2R R14, SRZ ;  /* 0x00000000000e7805 */ /* 0x000fe2000001ff00 */
[----:B------:R-:W-:Y:S01]  /*0770*/  IMAD.MOV.U32 R41, RZ, RZ, 0x4 ;  /* 0x00000004ff297424 */ /* 0x000fe200078e00ff */
[----:B------:R-:W-:Y:S01]  /*0780*/  CS2R R32, SRZ ;  /* 0x0000000000207805 */ /* 0x000fe2000001ff00 */
[----:B------:R-:W-:Y:S01]  /*0790*/  IMAD R43, R2, R43, 0x70 ;  /* 0x00000070022b7424 */ /* 0x000fe200078e022b */
[----:B------:R-:W-:Y:S01]  /*07a0*/  CS2R R12, SRZ ;  /* 0x00000000000c7805 */ /* 0x000fe2000001ff00 */
[----:B------:R-:W-:Y:S01]  /*07b0*/  IMAD.MOV.U32 R36, RZ, RZ, RZ ;  /* 0x000000ffff247224 */ /* 0x000fe200078e00ff */
[----:B------:R-:W-:Y:S01]  /*07c0*/  CS2R R10, SRZ ;  /* 0x00000000000a7805 */ /* 0x000fe2000001ff00 */
[----:B------:R-:W-:Y:S01]  /*07d0*/  IMAD.MOV R45, RZ, RZ, -R46 ;  /* 0x000000ffff2d7224 */ /* 0x000fe200078e0a2e */
[----:B------:R-:W2:Y:S01]  /*07e0*/  LDCU UR6, c[0x0][0x39c] ;  /* 0x00007380ff0677ac */ /* 0x000ea20008000800 */
[----:B-1----:R-:W-:-:S02]  /*07f0*/  SHF.R.U32.HI R3, RZ, 0x3, R7 ;  /* 0x00000003ff037819 */ /* 0x002fc40000011607 */
[----:B------:R-:W-:Y:S02]  /*0800*/  LOP3.LUT R5, R7, 0x7, RZ, 0xc0, !PT ;  /* 0x0000000707057812 */ /* 0x000fe400078ec0ff */
[----:B------:R-:W-:Y:S01]  /*0810*/  SHF.R.U32.HI R7, RZ, 0x4, R7 ;  /* 0x00000004ff077819 */ /* 0x000fe20000011607 */
[----:B------:R-:W-:Y:S02]  /*0820*/  IMAD.SHL.U32 R8, R3, 0x8, RZ ;  /* 0x0000000803087824 */ /* 0x000fe400078e00ff */
[-C--:B------:R-:W-:Y:S02]  /*0830*/  IMAD R3, R4, R35.reuse, UR4 ;  /* 0x0000000404037e24 */ /* 0x080fe4000f8e0223 */
[----:B------:R-:W-:Y:S01]  /*0840*/  IMAD.SHL.U32 R7, R7, 0x8, RZ ;  /* 0x0000000807077824 */ /* 0x000fe200078e00ff */
[----:B------:R-:W-:Y:S01]  /*0850*/  LOP3.LUT R4, R8, 0x8, R5, 0xe2, !PT ;  /* 0x0000000808047812 */ /* 0x000fe200078ee205 */
[----:B------:R-:W-:Y:S01]  /*0860*/  IMAD R35, R6, R35, UR4 ;  /* 0x0000000406237e24 */ /* 0x000fe2000f8e0223 */
[----:B------:R-:W-:-:S02]  /*0870*/  IADD3 R44, PT, PT, R40, R3, RZ ;  /* 0x00000003282c7210 */ /* 0x000fc40007ffe0ff */
[----:B------:R-:W-:Y:S01]  /*0880*/  CS2R R8, SRZ ;  /* 0x0000000000087805 */ /* 0x000fe2000001ff00 */
[C-C-:B------:R-:W-:Y:S02]  /*0890*/  IMAD R2, R4.reuse, 0x18, R7.reuse ;  /* 0x0000001804027824 */ /* 0x140fe400078e0207 */
[----:B------:R-:W-:Y:S01]  /*08a0*/  IMAD R3, R4, 0x88, R7 ;  /* 0x0000008804037824 */ /* 0x000fe200078e0207 */
[----:B------:R-:W-:Y:S01]  /*08b0*/  CS2R R6, SRZ ;  /* 0x0000000000067805 */ /* 0x000fe2000001ff00 */
[----:B------:R-:W-:Y:S01]  /*08c0*/  IMAD.IADD R40, R40, 0x1, R35 ;  /* 0x0000000128287824 */ /* 0x000fe200078e0223 */
[----:B------:R-:W-:Y:S01]  /*08d0*/  CS2R R4, SRZ ;  /* 0x0000000000047805 */ /* 0x000fe2000001ff00 */
[----:B------:R-:W-:Y:S02]  /*08e0*/  IMAD.SHL.U32 R2, R2, 0x2, RZ ;  /* 0x0000000202027824 */ /* 0x000fe400078e00ff */
[----:B--2---:R-:W-:-:S07]  /*08f0*/  IMAD.SHL.U32 R3, R3, 0x2, RZ ;  /* 0x0000000203037824 */ /* 0x004fce00078e00ff */
.L_x_18:
[----:B------:R-:W-:Y:S01]  /*0900*/  VIADD R21, R41, 0xffffffff ;  /* 0xffffffff29157836 */ /* 0x000fe20000000000 */
[----:B------:R-:W-:-:S04]  /*0910*/  DEPBAR.LE SB0, 0x2 ;  /* 0x000080800000791a */ /* 0x000fc80000000000 */
[----:B------:R-:W-:Y:S01]  /*0920*/  BAR.SYNC.DEFER_BLOCKING 0x0 ;  /* 0x0000000000007b1d */ /* 0x000fe20000010000 */
[----:B------:R-:W-:-:S13]  /*0930*/  ISETP.GE.AND P0, PT, R21, R38, PT ;  /* 0x000000261500720c */ /* 0x000fda0003f06270 */
[----:B------:R-:W-:Y:S05]  /*0940*/  @P0 BRA `(.L_x_7) ;  /* 0x0000000000940947 */ /* 0x000fea0003800000 */
[----:B------:R-:W-:Y:S01]  /*0950*/  ISETP.GT.U32.AND P0, PT, R39, 0x3f, PT ;  /* 0x0000003f2700780c */ /* 0x000fe20003f04070 */
[----:B------:R-:W-:Y:S01]  /*0960*/  BSSY.RECONVERGENT B0, `(.L_x_8) ;  /* 0x0000021000007945 */ /* 0x000fe20003800200 */
[----:B------:R-:W-:-:S03]  /*0970*/  IADD3 R17, PT, PT, R41, 0x3, RZ ;  /* 0x0000000329117810 */ /* 0x000fc60007ffe0ff */
[----:B------:R-:W-:Y:S01]  /*0980*/  BSSY.RELIABLE B1, `(.L_x_9) ;  /* 0x0000009000017945 */ /* 0x000fe20003800100 */
[----:B------:R-:W-:-:S13]  /*0990*/  ISETP.GE.OR P0, PT, R17, R38, P0 ;  /* 0x000000261100720c */ /* 0x000fda0000706670 */
[----:B------:R-:W1:Y:S02]  /*09a0*/  @!P0 LDC.64 R16, c[0x0][0x380] ;  /* 0x0000e000ff108b82 */ /* 0x000e640000000a00 */
[----:B-1----:R-:W-:-:S05]  /*09b0*/  @!P0 IMAD.WIDE.U32 R16, R43, 0x2, R16 ;  /* 0x000000022b108825 */ /* 0x002fca00078e0010 */
[----:B------:R1:W-:Y:S01]  /*09c0*/  @!P0 CCTL.E.PF2 [R16] ;  /* 0x000000001000898f */ /* 0x0003e20000800100 */
[----:B------:R-:W-:Y:S05]  /*09d0*/  @!P0 BRA `(.L_x_10) ;  /* 0x00000000000c8947 */ /* 0x000fea0003800000 */
[----:B------:R-:W-:-:S13]  /*09e0*/  ISETP.GT.U32.AND P0, PT, R39, 0xff, PT ;  /* 0x000000ff2700780c */ /* 0x000fda0003f04070 */
[----:B------:R-:W-:Y:S05]  /*09f0*/  @P0 BREAK.RELIABLE B1 ;  /* 0x0000000000010942 */ /* 0x000fea0003800100 */
[----:B------:R-:W-:Y:S05]  /*0a00*/  @P0 BRA `(.L_x_11) ;  /* 0x0000000000580947 */ /* 0x000fea0003800000 */
.L_x_10:
[----:B------:R-:W-:Y:S05]  /*0a10*/  BSYNC.RELIABLE B1 ;  /* 0x0000000000017941 */ /* 0x000fea0003800100 */
.L_x_9:
[----:B------:R-:W2:Y:S01]  /*0a20*/  S2R R23, SR_CgaCtaId ;  /* 0x0000000000177919 */ /* 0x000ea20000008800 */
[----:B------:R-:W-:Y:S01]  /*0a30*/  MOV R20, 0x400 ;  /* 0x0000040000147802 */ /* 0x000fe20000000f00 */
[----:B------:R-:W3:Y:S01]  /*0a40*/  LDC.64 R18, c[0x0][0x380] ;  /* 0x0000e000ff127b82 */ /* 0x000ee20000000a00 */
[----:B------:R-:W-:Y:S02]  /*0a50*/  SHF.R.U32.HI R22, RZ, 0x4, R39 ;  /* 0x00000004ff167819 */ /* 0x000fe40000011627 */
[----:B------:R-:W-:Y:S01]  /*0a60*/  LOP3.LUT R21, R21, 0x3, RZ, 0xc0, !PT ;  /* 0x0000000315157812 */ /* 0x000fe200078ec0ff */
[----:B------:R-:W-:-:S04]  /*0a70*/  VIADD R20, R20, 0x6000 ;  /* 0x0000600014147836 */ /* 0x000fc80000000000 */
[----:B-1----:R-:W1:Y:S01]  /*0a80*/  LDC.64 R16, c[0x0][0x388] ;  /* 0x0000e200ff107b82 */ /* 0x002e620000000a00 */
[----:B---3--:R-:W-:Y:S01]  /*0a90*/  IMAD.WIDE R18, R42, 0x2, R18 ;  /* 0x000000022a127825 */ /* 0x008fe200078e0212 */
[----:B--2---:R-:W-:-:S03]  /*0aa0*/  LEA R23, R23, R20, 0x18 ;  /* 0x0000001417177211 */ /* 0x004fc600078ec0ff */
[----:B------:R-:W-:Y:S02]  /*0ab0*/  IMAD.SHL.U32 R20, R39, 0x10, RZ ;  /* 0x0000001027147824 */ /* 0x000fe400078e00ff */
[----:B-1----:R-:W-:-:S03]  /*0ac0*/  IMAD.WIDE R16, R40, 0x2, R16 ;  /* 0x0000000228107825 */ /* 0x002fc600078e0210 */
[----:B------:R-:W-:Y:S01]  /*0ad0*/  LOP3.LUT R20, R20, 0xf0, RZ, 0xc0, !PT ;  /* 0x000000f014147812 */ /* 0x000fe200078ec0ff */
[----:B------:R-:W-:-:S04]  /*0ae0*/  IMAD R23, R22, 0x110, R23 ;  /* 0x0000011016177824 */ /* 0x000fc800078e0217 */
[----:B------:R-:W-:-:S04]  /*0af0*/  IMAD.IADD R20, R23, 0x1, R20 ;  /* 0x0000000117147824 */ /* 0x000fc800078e0214 */
[C---:B------:R-:W-:Y:S02]  /*0b00*/  IMAD R23, R21.reuse, 0x1100, R20 ;  /* 0x0000110015177824 */ /* 0x040fe400078e0214 */
[----:B------:R-:W-:-:S05]  /*0b10*/  IMAD R21, R21, 0x1800, R48 ;  /* 0x0000180015157824 */ /* 0x000fca00078e0230 */
[----:B------:R-:W-:Y:S01]  /*0b20*/  @!PT LDS RZ, [RZ] ;  /* 0x00000000fffff984 */ /* 0x000fe20000000800 */
[----:B------:R-:W-:Y:S01]  /*0b30*/  @!PT LDS RZ, [RZ] ;  /* 0x00000000fffff984 */ /* 0x000fe20000000800 */
[----:B------:R-:W-:Y:S01]  /*0b40*/  @!PT LDS RZ, [RZ] ;  /* 0x00000000fffff984 */ /* 0x000fe20000000800 */
[----:B------:R2:W-:Y:S04]  /*0b50*/  LDGSTS.E.128 [R21], desc[UR10][R18.64] ;  /* 0x0000000012157fae */ /* 0x0005e8000b9a180a */
[----:B------:R2:W-:Y:S02]  /*0b60*/  LDGSTS.E.128 [R23], desc[UR10][R16.64] ;  /* 0x0000000010177fae */ /* 0x0005e4000b9a180a */
.L_x_11:
[----:B------:R-:W-:Y:S05]  /*0b70*/  BSYNC.RECONVERGENT B0 ;  /* 0x0000000000007941 */ /* 0x000fea0003800200 */
.L_x_8:
[----:B------:R-:W-:Y:S05]  /*0b80*/  WARPSYNC.ALL ;  /* 0x0000000000007948 */ /* 0x000fea0003800000 */
[----:B------:R-:W0:Y:S02]  /*0b90*/  LDGDEPBAR ;  /* 0x00000000000079af */ /* 0x000e240000000000 */
.L_x_7:
[----:B-12---:R-:W1:Y:S01]  /*0ba0*/  S2R R17, SR_LANEID ;  /* 0x0000000000117919 */ /* 0x006e620000000000 */
[----:B------:R-:W-:Y:S01]  /*0bb0*/  MOV R49, 0x400 ;  /* 0x0000040000317802 */ /* 0x000fe20000000f00 */
[----:B------:R-:W-:Y:S01]  /*0bc0*/  VIADD R50, R41, 0xfffffffc ;  /* 0xfffffffc29327836 */ /* 0x000fe20000000000 */
[----:B------:R-:W-:Y:S01]  /*0bd0*/  SHF.R.U32.HI R52, RZ, 0x7, R39 ;  /* 0x00000007ff347819 */ /* 0x000fe20000011627 */
[----:B------:R-:W2:Y:S01]  /*0be0*/  S2R R16, SR_CgaCtaId ;  /* 0x0000000000107919 */ /* 0x000ea20000008800 */
[----:B------:R-:W-:Y:S01]  /*0bf0*/  IMAD.SHL.U32 R51, R39, 0x2, RZ ;  /* 0x0000000227337824 */ /* 0x000fe200078e00ff */
[----:B------:R-:W-:Y:S01]  /*0c00*/  ISETP.GE.AND P0, PT, R41, R38, PT ;  /* 0x000000262900720c */ /* 0x000fe20003f06270 */
[----:B------:R-:W-:Y:S01]  /*0c10*/  VIADD R47, R49, 0x6000 ;  /* 0x00006000312f7836 */ /* 0x000fe20000000000 */
[----:B------:R-:W-:Y:S02]  /*0c20*/  LOP3.LUT R50, R50, 0x2, RZ, 0xc0, !PT ;  /* 0x0000000232327812 */ /* 0x000fe400078ec0ff */
[----:B------:R-:W-:-:S02]  /*0c30*/  LOP3.LUT R51, R51, 0xc0, RZ, 0xc0, !PT ;  /* 0x000000c033337812 */ /* 0x000fc400078ec0ff */
[--C-:B-1----:R-:W-:Y:S02]  /*0c40*/  SHF.R.U32.HI R18, RZ, 0x3, R17.reuse ;  /* 0x00000003ff127819 */ /* 0x102fe40000011611 */
[----:B------:R-:W-:Y:S02]  /*0c50*/  LOP3.LUT R19, R17, 0x7, RZ, 0xc0, !PT ;  /* 0x0000000711137812 */ /* 0x000fe400078ec0ff */
[----:B--2---:R-:W-:Y:S01]  /*0c60*/  LEA R49, R16, R49, 0x18 ;  /* 0x0000003110317211 */ /* 0x004fe200078ec0ff */
[----:B------:R-:W-:Y:S01]  /*0c70*/  IMAD.SHL.U32 R18, R18, 0x8, RZ ;  /* 0x0000000812127824 */ /* 0x000fe200078e00ff */
[----:B------:R-:W-:Y:S02]  /*0c80*/  SHF.R.U32.HI R17, RZ, 0x4, R17 ;  /* 0x00000004ff117819 */ /* 0x000fe40000011611 */
[----:B------:R-:W-:Y:S02]  /*0c90*/  LEA R47, R16, R47, 0x18 ;  /* 0x0000002f102f7211 */ /* 0x000fe400078ec0ff */
[----:B------:R-:W-:-:S02]  /*0ca0*/  LOP3.LUT R19, R18, 0x8, R19, 0xe2, !PT ;  /* 0x0000000812137812 */ /* 0x000fc400078ee213 */
[----:B------:R-:W-:Y:S01]  /*0cb0*/  SHF.L.U32 R18, R17, 0x3, RZ ;  /* 0x0000000311127819 */ /* 0x000fe200000006ff */
[C---:B------:R-:W-:Y:S02]  /*0cc0*/  IMAD R17, R50.reuse, 0x1800, R49 ;  /* 0x0000180032117824 */ /* 0x040fe400078e0231 */
[----:B------:R-:W-:Y:S02]  /*0cd0*/  IMAD R16, R50, 0x1100, R47 ;  /* 0x0000110032107824 */ /* 0x000fe400078e022f */
[----:B------:R-:W-:Y:S02]  /*0ce0*/  IMAD R17, R52, 0x600, R17 ;  /* 0x0000060034117824 */ /* 0x000fe400078e0211 */
[C-C-:B------:R-:W-:Y:S02]  /*0cf0*/  IMAD R24, R19.reuse, 0x18, R18.reuse ;  /* 0x0000001813187824 */ /* 0x140fe400078e0212 */
[----:B------:R-:W-:Y:S02]  /*0d00*/  IMAD R30, R19, 0x88, R18 ;  /* 0x00000088131e7824 */ /* 0x000fe400078e0212 */
[----:B------:R-:W-:-:S02]  /*0d10*/  IMAD.IADD R18, R16, 0x1, R51 ;  /* 0x0000000110127824 */ /* 0x000fc400078e0233 */
[----:B------:R-:W-:Y:S02]  /*0d20*/  VIADD R16, R17, 0x300 ;  /* 0x0000030011107836 */ /* 0x000fe40000000000 */
[----:B------:R-:W-:Y:S02]  /*0d30*/  IMAD.U32 R19, R24, 0x2, R17 ;  /* 0x0000000218137824 */ /* 0x000fe400078e0011 */
[----:B------:R-:W-:Y:S02]  /*0d40*/  VIADD R17, R18, 0x20 ;  /* 0x0000002012117836 */ /* 0x000fe40000000000 */
[C---:B------:R-:W-:Y:S02]  /*0d50*/  IMAD.U32 R20, R30.reuse, 0x2, R18 ;  /* 0x000000021e147824 */ /* 0x040fe400078e0012 */
[----:B------:R-:W-:Y:S02]  /*0d60*/  IMAD.U32 R30, R30, 0x2, R17 ;  /* 0x000000021e1e7824 */ /* 0x000fe400078e0011 */
[----:B------:R-:W-:-:S02]  /*0d70*/  IMAD.U32 R24, R24, 0x2, R16 ;  /* 0x0000000218187824 */ /* 0x000fc400078e0010 */
[----:B------:R-:W-:Y:S04]  /*0d80*/  LDSM.16.M88.4 R16, [R19] ;  /* 0x000000001310783b */ /* 0x000fe80000000200 */
[----:B------:R-:W1:Y:S04]  /*0d90*/  LDSM.16.MT88.4 R28, [R30] ;  /* 0x000000001e1c783b */ /* 0x000e680000004200 */
[----:B------:R-:W2:Y:S04]  /*0da0*/  LDSM.16.MT88.4 R20, [R20] ;  /* 0x000000001414783b */ /* 0x000ea80000004200 */
[----:B------:R-:W3:Y:S01]  /*0db0*/  LDSM.16.M88.4 R24, [R24] ;  /* 0x000000001818783b */ /* 0x000ee20000000200 */
[----:B------:R-:W-:Y:S06]  /*0dc0*/  BAR.SYNC.DEFER_BLOCKING 0x0 ;  /* 0x0000000000007b1d */ /* 0x000fec0000010000 */
[----:B------:R-:W-:-:S04]  /*0dd0*/  DEPBAR.LE SB0, 0x2 ;  /* 0x000080800000791a */ /* 0x000fc80000000000 */
[C---:B-1----:R-:W-:Y:S08]  /*0de0*/  HMMA.16816.F16 R4, R16.reuse, R28, R4 ;  /* 0x0000001c1004723c */ /* 0x042ff00000000804 */
[-C--:B--2---:R-:W-:Y:S08]  /*0df0*/  HMMA.16816.F16 R8, R16, R20.reuse, R8 ;  /* 0x000000141008723c */ /* 0x084ff00000000808 */
[----:B---3--:R-:W-:Y:S08]  /*0e00*/  HMMA.16816.F16 R6, R24, R20, R6 ;  /* 0x000000141806723c */ /* 0x008ff00000000806 */
[-C--:B------:R-:W-:Y:S08]  /*0e10*/  HMMA.16816.F16 R10, R16, R22.reuse, R10 ;  /* 0x00000016100a723c */ /* 0x080ff0000000080a */
[----:B------:R-:W-:Y:S08]  /*0e20*/  HMMA.16816.F16 R32, R24, R22, R32 ;  /* 0x000000161820723c */ /* 0x000ff00000000820 */
[----:B------:R-:W-:Y:S08]  /*0e30*/  HMMA.16816.F16 R34, R16, R30, R12 ;  /* 0x0000001e1022723c */ /* 0x000ff0000000080c */
[C---:B------:R-:W-:Y:S08]  /*0e40*/  HMMA.16816.F16 R28, R24.reuse, R28, R14 ;  /* 0x0000001c181c723c */ /* 0x040ff0000000080e */
[----:B------:R-:W-:Y:S01]  /*0e50*/  HMMA.16816.F16 R36, R24, R30, R36 ;  /* 0x0000001e1824723c */ /* 0x000fe20000000824 */
[----:B------:R-:W-:Y:S06]  /*0e60*/  BAR.SYNC.DEFER_BLOCKING 0x0 ;  /* 0x0000000000007b1d */ /* 0x000fec0000010000 */
[----:B------:R-:W-:-:S13]  /*0e70*/  @P0 BRA `(.L_x_12) ;  /* 0x0000000000880947 */ /* 0x000fda0003800000 */
[----:B------:R-:W1:Y:S01]  /*0e80*/  LDC.64 R14, c[0x0][0x380] ;  /* 0x0000e000ff0e7b82 */ /* 0x000e620000000a00 */
[----:B------:R-:W-:Y:S01]  /*0e90*/  IADD3 R13, PT, PT, R41, 0x4, RZ ;  /* 0x00000004290d7810 */ /* 0x000fe20007ffe0ff */
[----:B------:R-:W-:Y:S01]  /*0ea0*/  BSSY.RECONVERGENT B0, `(.L_x_13) ;  /* 0x000001d000007945 */ /* 0x000fe20003800200 */
[----:B------:R-:W-:-:S03]  /*0eb0*/  ISETP.GE.U32.AND P0, PT, R39, 0x40, PT ;  /* 0x000000402700780c */ /* 0x000fc60003f06070 */
[----:B------:R-:W-:Y:S01]  /*0ec0*/  BSSY.RELIABLE B1, `(.L_x_14) ;  /* 0x000000a000017945 */ /* 0x000fe20003800100 */
[----:B------:R-:W-:-:S13]  /*0ed0*/  ISETP.LT.AND P1, PT, R13, R38, PT ;  /* 0x000000260d00720c */ /* 0x000fda0003f21270 */
[----:B------:R-:W-:Y:S05]  /*0ee0*/  @!P0 BRA P1, `(.L_x_15) ;  /* 0x0000000000108947 */ /* 0x000fea0000800000 */
[----:B------:R-:W-:-:S13]  /*0ef0*/  ISETP.GE.U32.AND P0, PT, R39, 0x100, PT ;  /* 0x000001002700780c */ /* 0x000fda0003f06070 */
[----:B------:R-:W-:Y:S05]  /*0f00*/  @P0 BREAK.RELIABLE B1 ;  /* 0x0000000000010942 */ /* 0x000fea0003800100 */
[----:B------:R-:W-:Y:S05]  /*0f10*/  @!P0 BRA `(.L_x_16) ;  /* 0x0000000000108947 */ /* 0x000fea0003800000 */
[----:B------:R-:W-:Y:S05]  /*0f20*/  BRA `(.L_x_17) ;  /* 0x0000000000507947 */ /* 0x000fea0003800000 */
.L_x_15:
[----:B------:R-:W-:-:S04]  /*0f30*/  VIADD R13, R43, 0x10 ;  /* 0x000000102b0d7836 */ /* 0x000fc80000000000 */
[----:B-1----:R-:W-:-:S05]  /*0f40*/  IMAD.WIDE.U32 R12, R13, 0x2, R14 ;  /* 0x000000020d0c7825 */ /* 0x002fca00078e000e */
[----:B------:R1:W-:Y:S02]  /*0f50*/  CCTL.E.PF2 [R12] ;  /* 0x000000000c00798f */ /* 0x0003e40000800100 */
.L_x_16:
[----:B------:R-:W-:Y:S05]  /*0f60*/  BSYNC.RELIABLE B1 ;  /* 0x0000000000017941 */ /* 0x000fea0003800100 */
.L_x_14:
[----:B-1----:R-:W1:Y:S01]  /*0f70*/  LDC.64 R12, c[0x0][0x388] ;  /* 0x0000e200ff0c7b82 */ /* 0x002e620000000a00 */
[----:B------:R-:W-:Y:S01]  /*0f80*/  IMAD.SHL.U32 R17, R39, 0x10, RZ ;  /* 0x0000001027117824 */ /* 0x000fe200078e00ff */
[----:B------:R-:W-:-:S04]  /*0f90*/  SHF.R.U32.HI R16, RZ, 0x4, R39 ;  /* 0x00000004ff107819 */ /* 0x000fc80000011627 */
[----:B------:R-:W-:Y:S01]  /*0fa0*/  LOP3.LUT R19, R17, 0xf0, RZ, 0xc0, !PT ;  /* 0x000000f011137812 */ /* 0x000fe200078ec0ff */
[----:B------:R-:W-:Y:S02]  /*0fb0*/  IMAD R16, R16, 0x110, R47 ;  /* 0x0000011010107824 */ /* 0x000fe400078e022f */
[----:B------:R-:W-:Y:S02]  /*0fc0*/  VIADD R17, R42, 0x10 ;  /* 0x000000102a117836 */ /* 0x000fe40000000000 */
[----:B------:R-:W-:Y:S02]  /*0fd0*/  IMAD.IADD R19, R16, 0x1, R19 ;  /* 0x0000000110137824 */ /* 0x000fe400078e0213 */
[----:B------:R-:W-:-:S04]  /*0fe0*/  IMAD.WIDE R14, R17, 0x2, R14 ;  /* 0x00000002110e7825 */ /* 0x000fc800078e020e */
[C---:B------:R-:W-:Y:S02]  /*0ff0*/  IMAD R17, R50.reuse, 0x1800, R48 ;  /* 0x0000180032117824 */ /* 0x040fe400078e0230 */
[----:B------:R-:W-:-:S03]  /*1000*/  IMAD R19, R50, 0x1100, R19 ;  /* 0x0000110032137824 */ /* 0x000fc600078e0213 */
[----:B------:R-:W-:Y:S01]  /*1010*/  @!PT LDS RZ, [RZ] ;  /* 0x00000000fffff984 */ /* 0x000fe20000000800 */
[----:B------:R-:W-:Y:S01]  /*1020*/  @!PT LDS RZ, [RZ] ;  /* 0x00000000fffff984 */ /* 0x000fe20000000800 */
[----:B------:R-:W-:Y:S01]  /*1030*/  @!PT LDS RZ, [RZ] ;  /* 0x00000000fffff984 */ /* 0x000fe20000000800 */
[----:B------:R2:W-:Y:S01]  /*1040*/  LDGSTS.E.128 [R17], desc[UR10][R14.64] ;  /* 0x000000000e117fae */ /* 0x0005e2000b9a180a */
[----:B-1----:R-:W-:-:S05]  /*1050*/  IMAD.WIDE R12, R44, 0x2, R12 ;  /* 0x000000022c0c7825 */ /* 0x002fca00078e020c */
[----:B------:R2:W-:Y:S02]  /*1060*/  LDGSTS.E.128 [R19], desc[UR10][R12.64] ;  /* 0x000000000c137fae */ /* 0x0005e4000b9a180a */
.L_x_17:
[----:B------:R-:W-:Y:S05]  /*1070*/  BSYNC.RECONVERGENT B0 ;  /* 0x0000000000007941 */ /* 0x000fea0003800200 */
.L_x_13:
[----:B------:R-:W-:Y:S05]  /*1080*/  WARPSYNC.ALL ;  /* 0x0000000000007948 */ /* 0x000fea0003800000 */
[----:B------:R-:W0:Y:S02]  /*1090*/  LDGDEPBAR ;  /* 0x00000000000079af */ /* 0x000e240000000000 */
.L_x_12:
[----:B--2---:R-:W-:Y:S02]  /*10a0*/  VIADD R12, R41, 0xfffffffd ;  /* 0xfffffffd290c7836 */ /* 0x004fe40000000000 */
[----:B------:R-:W-:Y:S02]  /*10b0*/  VIADD R45, R45, 0x2 ;  /* 0x000000022d2d7836 */ /* 0x000fe40000000000 */
[----:B------:R-:W-:Y:S01]  /*10c0*/  VIADD R43, R43, 0x20 ;  /* 0x000000202b2b7836 */ /* 0x000fe20000000000 */
[----:B------:R-:W-:Y:S01]  /*10d0*/  LOP3.LUT R12, R12, 0x3, RZ, 0xc0, !PT ;  /* 0x000000030c0c7812 */ /* 0x000fe200078ec0ff */
[----:B------:R-:W-:Y:S01]  /*10e0*/  VIADD R42, R42, 0x20 ;  /* 0x000000202a2a7836 */ /* 0x000fe20000000000 */
[----:B------:R-:W-:Y:S01]  /*10f0*/  ISETP.NE.AND P0, PT, R45, RZ, PT ;  /* 0x000000ff2d00720c */ /* 0x000fe20003f05270 */
[----:B------:R-:W-:Y:S02]  /*1100*/  VIADD R41, R41, 0x2 ;  /* 0x0000000229297836 */ /* 0x000fe40000000000 */
[----:B------:R-:W-:-:S02]  /*1110*/  IMAD R13, R12, 0x1800, R49 ;  /* 0x000018000c0d7824 */ /* 0x000fc400078e0231 */
[----:B------:R-:W-:Y:S02]  /*1120*/  IMAD R12, R12, 0x1100, R47 ;  /* 0x000011000c0c7824 */ /* 0x000fe400078e022f */
[----:B------:R-:W-:Y:S02]  /*1130*/  IMAD R13, R52, 0x600, R13 ;  /* 0x00000600340d7824 */ /* 0x000fe400078e020d */
[----:B------:R-:W-:Y:S02]  /*1140*/  IMAD.IADD R12, R12, 0x1, R51 ;  /* 0x000000010c0c7824 */ /* 0x000fe400078e0233 */
[----:B------:R-:W-:Y:S01]  /*1150*/  IMAD.IADD R30, R13, 0x1, R2 ;  /* 0x000000010d1e7824 */ /* 0x000fe200078e0202 */
[----:B------:R-:W-:Y:S02]  /*1160*/  IADD3 R24, PT, PT, R2, 0x300, R13 ;  /* 0x0000030002187810 */ /* 0x000fe40007ffe00d */
[----:B------:R-:W-:Y:S02]  /*1170*/  IADD3 R16, PT, PT, R12, R3, RZ ;  /* 0x000000030c107210 */ /* 0x000fe40007ffe0ff */
[----:B------:R-:W-:-:S02]  /*1180*/  IADD3 R20, PT, PT, R3, 0x20, R12 ;  /* 0x0000002003147810 */ /* 0x000fc40007ffe00c */
[----:B-1----:R-:W-:Y:S04]  /*1190*/  LDSM.16.M88.4 R12, [R30] ;  /* 0x000000001e0c783b */ /* 0x002fe80000000200 */
[----:B------:R-:W1:Y:S04]  /*11a0*/  LDSM.16.MT88.4 R16, [R16] ;  /* 0x000000001010783b */ /* 0x000e680000004200 */
[----:B------:R-:W2:Y:S04]  /*11b0*/  LDSM.16.MT88.4 R20, [R20] ;  /* 0x000000001414783b */ /* 0x000ea80000004200 */
[----:B------:R-:W3:Y:S01]  /*11c0*/  LDSM.16.M88.4 R24, [R24] ;  /* 0x000000001818783b */ /* 0x000ee20000000200 */
[C---:B-1----:R-:W-:Y:S08]  /*11d0*/  HMMA.16816.F16 R8, R12.reuse, R16, R8 ;  /* 0x000000100c08723c */ /* 0x042ff00000000808 */
[C---:B------:R-:W-:Y:S08]  /*11e0*/  HMMA.16816.F16 R10, R12.reuse, R18, R10 ;  /* 0x000000120c0a723c */ /* 0x040ff0000000080a */
[C---:B--2---:R-:W-:Y:S08]  /*11f0*/  HMMA.16816.F16 R4, R12.reuse, R20, R4 ;  /* 0x000000140c04723c */ /* 0x044ff00000000804 */
[----:B------:R-:W-:Y:S01]  /*1200*/  HMMA.16816.F16 R12, R12, R22, R34 ;  /* 0x000000160c0c723c */ /* 0x000fe20000000822 */
[----:B------:R-:W-:-:S04]  /*1210*/  IMAD.U32 R35, RZ, RZ, UR6 ;  /* 0x00000006ff237e24 */ /* 0x000fc8000f8e00ff */
[C---:B------:R-:W-:Y:S02]  /*1220*/  IMAD R44, R35.reuse, 0x20, R44 ;  /* 0x00000020232c7824 */ /* 0x040fe400078e022c */
[----:B------:R-:W-:Y:S01]  /*1230*/  IMAD R40, R35, 0x20, R40 ;  /* 0x0000002023287824 */ /* 0x000fe200078e0228 */
[C---:B---3--:R-:W-:Y:S08]  /*1240*/  HMMA.16816.F16 R6, R24.reuse, R16, R6 ;  /* 0x000000101806723c */ /* 0x048ff00000000806 */
[C---:B------:R-:W-:Y:S08]  /*1250*/  HMMA.16816.F16 R32, R24.reuse, R18, R32 ;  /* 0x000000121820723c */ /* 0x040ff00000000820 */
[C---:B------:R-:W-:Y:S08]  /*1260*/  HMMA.16816.F16 R14, R24.reuse, R20, R28 ;  /* 0x00000014180e723c */ /* 0x040ff0000000081c */
[----:B------:R-:W-:Y:S01]  /*1270*/  HMMA.16816.F16 R36, R24, R22, R36 ;  /* 0x000000161824723c */ /* 0x000fe20000000824 */
[----:B------:R-:W-:Y:S06]  /*1280*/  BAR.SYNC.DEFER_BLOCKING 0x0 ;  /* 0x0000000000007b1d */ /* 0x000fec0000010000 */
[----:B------:R-:W-:-:S13]  /*1290*/  @P0 BRA `(.L_x_18) ;  /* 0xfffffff400980947 */ /* 0x000fda000383ffff */
.L_x_6:
[----:B------:R-:W-:-:S04]  /*12a0*/  LOP3.LUT R2, R38, 0x1, RZ, 0xc0, !PT ;  /* 0x0000000126027812 */ /* 0x000fc800078ec0ff */
[----:B------:R-:W-:-:S13]  /*12b0*/  ISETP.NE.U32.AND P0, PT, R2, 0x1, PT ;  /* 0x000000010200780c */ /* 0x000fda0003f05070 */
[----:B------:R-:W-:Y:S05]  /*12c0*/  @P0 BRA `(.L_x_0) ;  /* 0x0000000400640947 */ /* 0x000fea0003800000 */
[----:B------:R-:W-:Y:S01]  /*12d0*/  IADD3 R21, PT, PT, R46, 0x3, RZ ;  /* 0x000000032e157810 */ /* 0x000fe20007ffe0ff */
[----:B------:R-:W-:-:S04]  /*12e0*/  DEPBAR.LE SB0, 0x2 ;  /* 0x000080800000791a */ /* 0x000fc80000000000 */
[----:B------:R-:W-:Y:S01]  /*12f0*/  BAR.SYNC.DEFER_BLOCKING 0x0 ;  /* 0x0000000000007b1d */ /* 0x000fe20000010000 */
[----:B------:R-:W-:-:S13]  /*1300*/  ISETP.GE.AND P0, PT, R21, R38, PT ;  /* 0x000000261500720c */ /* 0x000fda0003f06270 */
[----:B------:R-:W-:Y:S05]  /*1310*/  @P0 BRA `(.L_x_19) ;  /* 0x0000000000b80947 */ /* 0x000fea0003800000 */
[----:B------:R-:W-:Y:S01]  /*1320*/  VIADD R17, R46, 0x7 ;  /* 0x000000072e117836 */ /* 0x000fe20000000000 */
[----:B------:R-:W-:Y:S01]  /*1330*/  ISETP.GE.U32.AND P0, PT, R39, 0x40, PT ;  /* 0x000000402700780c */ /* 0x000fe20003f06070 */
[----:B------:R-:W-:Y:S04]  /*1340*/  BSSY.RECONVERGENT B0, `(.L_x_20) ;  /* 0x0000029000007945 */ /* 0x000fe80003800200 */
[----:B------:R-:W-:Y:S01]  /*1350*/  BSSY.RELIABLE B1, `(.L_x_21) ;  /* 0x000000f000017945 */ /* 0x000fe20003800100 */
[----:B------:R-:W-:-:S13]  /*1360*/  ISETP.LT.AND P1, PT, R17, R38, PT ;  /* 0x000000261100720c */ /* 0x000fda0003f21270 */
[----:B------:R-:W-:Y:S05]  /*1370*/  @!P0 BRA P1, `(.L_x_22) ;  /* 0x0000000000108947 */ /* 0x000fea0000800000 */
[----:B------:R-:W-:-:S13]  /*1380*/  ISETP.GE.U32.AND P0, PT, R39, 0x100, PT ;  /* 0x000001002700780c */ /* 0x000fda0003f06070 */
[----:B------:R-:W-:Y:S05]  /*1390*/  @P0 BREAK.RELIABLE B1 ;  /* 0x0000000000010942 */ /* 0x000fea0003800100 */
[----:B------:R-:W-:Y:S05]  /*13a0*/  @!P0 BRA `(.L_x_23) ;  /* 0x0000000000248947 */ /* 0x000fea0003800000 */
[----:B------:R-:W-:Y:S05]  /*13b0*/  BRA `(.L_x_24) ;  /* 0x0000000000847947 */ /* 0x000fea0003800000 */
.L_x_22:
[----:B------:R-:W1:Y:S01]  /*13c0*/  S2R R18, SR_TID.X ;  /* 0x0000000000127919 */ /* 0x000e620000002100 */
[----:B------:R-:W2:Y:S01]  /*13d0*/  LDC.64 R2, c[0x0][0x380] ;  /* 0x0000e000ff027b82 */ /* 0x000ea20000000a00 */
[----:B------:R-:W3:Y:S01]  /*13e0*/  LDCU UR6, c[0x0][0x3a0] ;  /* 0x00007400ff0677ac */ /* 0x000ee20008000800 */
[----:B------:R-:W-:Y:S01]  /*13f0*/  IMAD.SHL.U32 R16, R17, 0x10, RZ ;  /* 0x0000001011107824 */ /* 0x000fe200078e00ff */
[----:B-1----:R-:W-:-:S05]  /*1400*/  LEA R17, R18, UR5, 0x1 ;  /* 0x0000000512117c11 */ /* 0x002fca000f8e08ff */
[----:B---3--:R-:W-:-:S04]  /*1410*/  IMAD R17, R17, UR6, R16 ;  /* 0x0000000611117c24 */ /* 0x008fc8000f8e0210 */
[----:B--2---:R-:W-:-:S05]  /*1420*/  IMAD.WIDE.U32 R2, R17, 0x2, R2 ;  /* 0x0000000211027825 */ /* 0x004fca00078e0002 */
[----:B------:R1:W-:Y:S02]  /*1430*/  CCTL.E.PF2 [R2] ;  /* 0x000000000200798f */ /* 0x0003e40000800100 */
.L_x_23:
[----:B------:R-:W-:Y:S05]  /*1440*/  BSYNC.RELIABLE B1 ;  /* 0x0000000000017941 */ /* 0x000fea0003800100 */
.L_x_21:
[----:B------:R-:W2:Y:S01]  /*1450*/  S2R R18, SR_TID.X ;  /* 0x0000000000127919 */ /* 0x000ea20000002100 */
[----:B------:R-:W3:Y:S08]  /*1460*/  LDC.64 R16, c[0x0][0x380] ;  /* 0x0000e000ff107b82 */ /* 0x000ef00000000a00 */
[----:B-1----:R-:W1:Y:S01]  /*1470*/  LDC.64 R2, c[0x0][0x388] ;  /* 0x0000e200ff027b82 */ /* 0x002e620000000a00 */
[C---:B--2---:R-:W-:Y:S01]  /*1480*/  IMAD.SHL.U32 R19, R18.reuse, 0x8, RZ ;  /* 0x0000000812137824 */ /* 0x044fe200078e00ff */
[----:B------:R-:W-:Y:S01]  /*1490*/  SHF.R.U32.HI R20, RZ, 0x4, R18 ;  /* 0x00000004ff147819 */ /* 0x000fe20000011612 */
[----:B------:R-:W-:-:S03]  /*14a0*/  IMAD.SHL.U32 R18, R18, 0x10, RZ ;  /* 0x0000001012127824 */ /* 0x000fc600078e00ff */
[----:B------:R-:W-:Y:S01]  /*14b0*/  LOP3.LUT R19, R19, 0x78, RZ, 0xc0, !PT ;  /* 0x0000007813137812 */ /* 0x000fe200078ec0ff */
[----:B------:R-:W-:Y:S01]  /*14c0*/  IMAD R22, R20, 0x110, R47 ;  /* 0x0000011014167824 */ /* 0x000fe200078e022f */
[----:B------:R-:W-:Y:S01]  /*14d0*/  LOP3.LUT R23, R18, 0xf0, RZ, 0xc0, !PT ;  /* 0x000000f012177812 */ /* 0x000fe200078ec0ff */
[----:B------:R-:W-:Y:S02]  /*14e0*/  IMAD R18, R21, 0x10, R20 ;  /* 0x0000001015127824 */ /* 0x000fe400078e0214 */
[----:B------:R-:W-:Y:S01]  /*14f0*/  VIADD R25, R19, UR4 ;  /* 0x0000000413197c36 */ /* 0x000fe20008000000 */
[C---:B------:R-:W-:Y:S01]  /*1500*/  LOP3.LUT R19, R21.reuse, 0x3, RZ, 0xc0, !PT ;  /* 0x0000000315137812 */ /* 0x040fe200078ec0ff */
[----:B------:R-:W-:Y:S01]  /*1510*/  IMAD.IADD R22, R22, 0x1, R23 ;  /* 0x0000000116167824 */ /* 0x000fe200078e0217 */
[----:B------:R-:W-:Y:S01]  /*1520*/  LEA R21, R21, R0, 0x4 ;  /* 0x0000000015157211 */ /* 0x000fe200078e20ff */
[----:B------:R-:W-:Y:S02]  /*1530*/  IMAD R25, R18, R35, R25 ;  /* 0x0000002312197224 */ /* 0x000fe400078e0219 */
[----:B------:R-:W-:-:S02]  /*1540*/  IMAD R23, R19, 0x1800, R48 ;  /* 0x0000180013177824 */ /* 0x000fc400078e0230 */
[----:B---3--:R-:W-:-:S04]  /*1550*/  IMAD.WIDE R16, R21, 0x2, R16 ;  /* 0x0000000215107825 */ /* 0x008fc800078e0210 */
[----:B------:R-:W-:Y:S01]  /*1560*/  IMAD R19, R19, 0x1100, R22 ;  /* 0x0000110013137824 */ /* 0x000fe200078e0216 */
[----:B------:R-:W-:Y:S01]  /*1570*/  @!PT LDS RZ, [RZ] ;  /* 0x00000000fffff984 */ /* 0x000fe20000000800 */
[----:B------:R-:W-:Y:S01]  /*1580*/  @!PT LDS RZ, [RZ] ;  /* 0x00000000fffff984 */ /* 0x000fe20000000800 */
[----:B------:R-:W-:Y:S01]  /*1590*/  @!PT LDS RZ, [RZ] ;  /* 0x00000000fffff984 */ /* 0x000fe20000000800 */
[----:B------:R2:W-:Y:S01]  /*15a0*/  LDGSTS.E.128 [R23], desc[UR10][R16.64] ;  /* 0x0000000010177fae */ /* 0x0005e2000b9a180a */
[----:B-1----:R-:W-:-:S05]  /*15b0*/  IMAD.WIDE R2, R25, 0x2, R2 ;  /* 0x0000000219027825 */ /* 0x002fca00078e0202 */
[----:B------:R2:W-:Y:S02]  /*15c0*/  LDGSTS.E.128 [R19], desc[UR10][R2.64] ;  /* 0x0000000002137fae */ /* 0x0005e4000b9a180a */
.L_x_24:
[----:B------:R-:W-:Y:S05]  /*15d0*/  BSYNC.RECONVERGENT B0 ;  /* 0x0000000000007941 */ /* 0x000fea0003800200 */
.L_x_20:
[----:B------:R-:W-:Y:S05]  /*15e0*/  WARPSYNC.ALL ;  /* 0x0000000000007948 */ /* 0x000fea0003800000 */
[----:B------:R-:W0:Y:S02]  /*15f0*/  LDGDEPBAR ;  /* 0x00000000000079af */ /* 0x000e240000000000 */
.L_x_19:
[----:B--2---:R-:W1:Y:S01]  /*1600*/  S2R R2, SR_LANEID ;  /* 0x0000000000027919 */ /* 0x004e620000000000 */
[----:B------:R-:W-:Y:S01]  /*1610*/  LOP3.LUT R46, R46, 0x3, RZ, 0xc0, !PT ;  /* 0x000000032e2e7812 */ /* 0x000fe200078ec0ff */
[----:B------:R-:W2:Y:S04]  /*1620*/  S2R R0, SR_TID.X ;  /* 0x0000000000007919 */ /* 0x000ea80000002100 */
[C---:B------:R-:W-:Y:S02]  /*1630*/  IMAD R49, R46.reuse, 0x1800, R49 ;  /* 0x000018002e317824 */ /* 0x040fe400078e0231 */
[----:B------:R-:W-:Y:S01]  /*1640*/  IMAD R46, R46, 0x1100, R47 ;  /* 0x000011002e2e7824 */ /* 0x000fe200078e022f */
[--C-:B-1----:R-:W-:Y:S02]  /*1650*/  SHF.R.U32.HI R3, RZ, 0x3, R2.reuse ;  /* 0x00000003ff037819 */ /* 0x102fe40000011602 */
[----:B------:R-:W-:Y:S01]  /*1660*/  LOP3.LUT R16, R2, 0x7, RZ, 0xc0, !PT ;  /* 0x0000000702107812 */ /* 0x000fe200078ec0ff */
[----:B--2---:R-:W-:Y:S01]  /*1670*/  IMAD.SHL.U32 R17, R0, 0x2, RZ ;  /* 0x0000000200117824 */ /* 0x004fe200078e00ff */
[----:B------:R-:W-:Y:S01]  /*1680*/  SHF.R.U32.HI R2, RZ, 0x4, R2 ;  /* 0x00000004ff027819 */ /* 0x000fe20000011602 */
[----:B------:R-:W-:Y:S01]  /*1690*/  IMAD.SHL.U32 R3, R3, 0x8, RZ ;  /* 0x0000000803037824 */ /* 0x000fe200078e00ff */
[----:B------:R-:W-:-:S02]  /*16a0*/  SHF.R.U32.HI R0, RZ, 0x7, R0 ;  /* 0x00000007ff007819 */ /* 0x000fc40000011600 */
[----:B------:R-:W-:Y:S01]  /*16b0*/  LOP3.LUT R17, R17, 0xc0, RZ, 0xc0, !PT ;  /* 0x000000c011117812 */ /* 0x000fe200078ec0ff */
[----:B------:R-:W-:Y:S01]  /*16c0*/  IMAD.SHL.U32 R2, R2, 0x8, RZ ;  /* 0x0000000802027824 */ /* 0x000fe200078e00ff */
[----:B------:R-:W-:Y:S01]  /*16d0*/  LOP3.LUT R3, R3, 0x8, R16, 0xe2, !PT ;  /* 0x0000000803037812 */ /* 0x000fe200078ee210 */
[----:B------:R-:W-:Y:S02]  /*16e0*/  IMAD R49, R0, 0x600, R49 ;  /* 0x0000060000317824 */ /* 0x000fe400078e0231 */
[----:B------:R-:W-:Y:S02]  /*16f0*/  IMAD.IADD R46, R17, 0x1, R46 ;  /* 0x00000001112e7824 */ /* 0x000fe400078e022e */
[C-C-:B------:R-:W-:Y:S02]  /*1700*/  IMAD R17, R3.reuse, 0x18, R2.reuse ;  /* 0x0000001803117824 */ /* 0x140fe400078e0202 */
[----:B------:R-:W-:Y:S02]  /*1710*/  IMAD R3, R3, 0x88, R2 ;  /* 0x0000008803037824 */ /* 0x000fe400078e0202 */
[----:B------:R-:W-:-:S02]  /*1720*/  VIADD R0, R49, 0x300 ;  /* 0x0000030031007836 */ /* 0x000fc40000000000 */
[----:B------:R-:W-:Y:S01]  /*1730*/  VIADD R2, R46, 0x20 ;  /* 0x000000202e027836 */ /* 0x000fe20000000000 */
[----:B------:R-:W-:Y:S01]  /*1740*/  LEA R20, R3, R46, 0x1 ;  /* 0x0000002e03147211 */ /* 0x000fe200078e08ff */
[----:B------:R-:W-:Y:S02]  /*1750*/  IMAD.U32 R16, R17, 0x2, R49 ;  /* 0x0000000211107824 */ /* 0x000fe400078e0031 */
[----:B------:R-:W-:Y:S02]  /*1760*/  IMAD.U32 R2, R3, 0x2, R2 ;  /* 0x0000000203027824 */ /* 0x000fe400078e0002 */
[----:B------:R-:W-:Y:S01]  /*1770*/  IMAD.U32 R0, R17, 0x2, R0 ;  /* 0x0000000211007824 */ /* 0x000fe200078e0000 */
[----:B------:R-:W-:Y:S04]  /*1780*/  LDSM.16.MT88.4 R20, [R20] ;  /* 0x000000001414783b */ /* 0x000fe80000004200 */
[----:B------:R-:W1:Y:S04]  /*1790*/  LDSM.16.M88.4 R16, [R16] ;  /* 0x000000001010783b */ /* 0x000e680000000200 */
[----:B------:R-:W2:Y:S04]  /*17a0*/  LDSM.16.MT88.4 R24, [R2] ;  /* 0x000000000218783b */ /* 0x000ea80000004200 */
[----:B------:R-:W3:Y:S01]  /*17b0*/  LDSM.16.M88.4 R28, [R0] ;  /* 0x00000000001c783b */ /* 0x000ee20000000200 */
[C---:B-1----:R-:W-:Y:S08]  /*17c0*/  HMMA.16816.F16 R8, R16.reuse, R20, R8 ;  /* 0x000000141008723c */ /* 0x042ff00000000808 */
[C---:B------:R-:W-:Y:S08]  /*17d0*/  HMMA.16816.F16 R10, R16.reuse, R22, R10 ;  /* 0x00000016100a723c */ /* 0x040ff0000000080a */
[C---:B--2---:R-:W-:Y:S08]  /*17e0*/  HMMA.16816.F16 R4, R16.reuse, R24, R4 ;  /* 0x000000181004723c */ /* 0x044ff00000000804 */
[----:B------:R-:W-:Y:S08]  /*17f0*/  HMMA.16816.F16 R12, R16, R26, R12 ;  /* 0x0000001a100c723c */ /* 0x000ff0000000080c */
[C---:B---3--:R-:W-:Y:S08]  /*1800*/  HMMA.16816.F16 R6, R28.reuse, R20, R6 ;  /* 0x000000141c06723c */ /* 0x048ff00000000806 */
[C---:B------:R-:W-:Y:S08]  /*1810*/  HMMA.16816.F16 R32, R28.reuse, R22, R32 ;  /* 0x000000161c20723c */ /* 0x040ff00000000820 */
[C---:B------:R-:W-:Y:S08]  /*1820*/  HMMA.16816.F16 R14, R28.reuse, R24, R14 ;  /* 0x000000181c0e723c */ /* 0x040ff0000000080e */
[----:B------:R-:W-:Y:S01]  /*1830*/  HMMA.16816.F16 R36, R28, R26, R36 ;  /* 0x0000001a1c24723c */ /* 0x000fe20000000824 */
[----:B------:R-:W-:-:S15]  /*1840*/  BAR.SYNC.DEFER_BLOCKING 0x0 ;  /* 0x0000000000007b1d */ /* 0x000fde0000010000 */
[----:B------:R-:W-:-:S04]  /*1850*/  NOP ;  /* 0x0000000000007918 */ /* 0x000fc80000000000 */
.L_x_0:
[----:B------:R-:W1:Y:S01]  /*1860*/  S2R R3, SR_TID.X ;  /* 0x0000000000037919 */ /* 0x000e620000002100 */
[----:B------:R-:W2:Y:S01]  /*1870*/  LDCU UR6, c[0x0][0x398] ;  /* 0x00007300ff0677ac */ /* 0x000ea20008000800 */
[----:B------:R-:W-:-:S04]  /*1880*/  DEPBAR.LE SB0, 0x0 ;  /* 0x000080000000791a */ /* 0x000fc80000000000 */
[----:B-1----:R-:W-:-:S05]  /*1890*/  SHF.R.U32.HI R0, RZ, 0x5, R3 ;  /* 0x00000005ff007819 */ /* 0x002fca0000011603 */
[----:B------:R-:W-:Y:S01]  /*18a0*/  IMAD.SHL.U32 R2, R0, 0x20, RZ ;  /* 0x0000002000027824 */ /* 0x000fe200078e00ff */
[----:B------:R-:W-:-:S04]  /*18b0*/  SHF.R.U32.HI R0, RZ, 0x2, R3 ;  /* 0x00000002ff007819 */ /* 0x000fc80000011603 */
[----:B------:R-:W-:Y:S02]  /*18c0*/  LOP3.LUT R3, R2, 0x60, RZ, 0xc0, !PT ;  /* 0x0000006002037812 */ /* 0x000fe400078ec0ff */
[----:B------:R-:W-:-:S03]  /*18d0*/  LOP3.LUT R2, R0, 0x60, RZ, 0xc0, !PT ;  /* 0x0000006000027812 */ /* 0x000fc600078ec0ff */
[----:B------:R-:W-:Y:S02]  /*18e0*/  VIADD R0, R3, UR4 ;  /* 0x0000000403007c36 */ /* 0x000fe40008000000 */
[----:B------:R-:W-:Y:S02]  /*18f0*/  VIADD R2, R2, UR5 ;  /* 0x0000000502027c36 */ /* 0x000fe40008000000 */
[C---:B------:R-:W-:Y:S01]  /*1900*/  VIADD R16, R0.reuse, 0x10 ;  /* 0x0000001000107836 */ /* 0x040fe20000000000 */
[-C--:B------:R-:W-:Y:S01]  /*1910*/  ISETP.GE.AND P0, PT, R0, R35.reuse, PT ;  /* 0x000000230000720c */ /* 0x080fe20003f06270 */
[C---:B------:R-:W-:Y:S02]  /*1920*/  VIADD R3, R2.reuse, 0x10 ;  /* 0x0000001002037836 */ /* 0x040fe40000000000 */
[CC--:B------:R-:W-:Y:S01]  /*1930*/  IMAD R19, R2.reuse, R35.reuse, RZ ;  /* 0x0000002302137224 */ /* 0x0c0fe200078e02ff */
[----:B--2---:R-:W-:Y:S02]  /*1940*/  ISETP.GE.OR P3, PT, R2, UR6, P0 ;  /* 0x0000000602007c0c */ /* 0x004fe40008766670 */
[----:B------:R-:W-:-:S02]  /*1950*/  ISETP.GE.AND P1, PT, R16, R35, PT ;  /* 0x000000231000720c */ /* 0x000fc40003f26270 */
[C---:B------:R-:W-:Y:S02]  /*1960*/  ISETP.GE.OR P0, PT, R3.reuse, UR6, P0 ;  /* 0x0000000603007c0c */ /* 0x040fe40008706670 */
[----:B------:R-:W-:Y:S02]  /*1970*/  ISETP.GE.OR P2, PT, R3, UR6, P1 ;  /* 0x0000000603007c0c */ /* 0x000fe40008f46670 */
[----:B------:R-:W-:-:S05]  /*1980*/  ISETP.GE.OR P1, PT, R2, UR6, P1 ;  /* 0x0000000602007c0c */ /* 0x000fca0008f26670 */
[----:B------:R-:W-:Y:S08]  /*1990*/  @P3 BRA `(.L_x_25) ;  /* 0x0000000000443947 */ /* 0x000ff00003800000 */
[----:B------:R-:W1:Y:S01]  /*19a0*/  S2R R21, SR_LANEID ;  /* 0x0000000000157919 */ /* 0x000e620000000000 */
[----:B------:R-:W2:Y:S01]  /*19b0*/  LDC.64 R2, c[0x0][0x390] ;  /* 0x0000e400ff027b82 */ /* 0x000ea20000000a00 */
[----:B------:R-:W-:Y:S01]  /*19c0*/  IADD3 R17, PT, PT, R0, R19, RZ ;  /* 0x0000001300117210 */ /* 0x000fe20007ffe0ff */
[----:B------:R-:W-:Y:S05]  /*19d0*/  WARPSYNC.ALL ;  /* 0x0000000000007948 */ /* 0x000fea0003800000 */
[----:B------:R-:W-:Y:S01]  /*19e0*/  SHF.R.U32.HI R23, RZ, 0x1, R35 ;  /* 0x00000001ff177819 */ /* 0x000fe20000011623 */
[----:B--2---:R-:W-:-:S04]  /*19f0*/  IMAD.WIDE R2, R17, 0x2, R2 ;  /* 0x0000000211027825 */ /* 0x004fc800078e0202 */
[----:B------:R-:W-:Y:S01]  /*1a00*/  IMAD.MOV.U32 R17, RZ, RZ, RZ ;  /* 0x000000ffff117224 */ /* 0x000fe200078e00ff */
[----:B-1----:R-:W-:Y:S02]  /*1a10*/  LOP3.LUT R16, R21, 0x3, RZ, 0xc0, !PT ;  /* 0x0000000315107812 */ /* 0x002fe400078ec0ff */
[----:B------:R-:W-:-:S05]  /*1a20*/  SHF.R.U32.HI R21, RZ, 0x2, R21 ;  /* 0x00000002ff157819 */ /* 0x000fca0000011615 */
[----:B------:R-:W-:-:S03]  /*1a30*/  IMAD.WIDE.U32 R16, R21, R23, R16 ;  /* 0x0000001715107225 */ /* 0x000fc600078e0010 */
[----:B------:R-:W-:-:S04]  /*1a40*/  LEA R2, P3, R16, R2, 0x2 ;  /* 0x0000000210027211 */ /* 0x000fc800078610ff */
[----:B------:R-:W-:-:S03]  /*1a50*/  LEA.HI.X R3, R16, R3, R17, 0x2, P3 ;  /* 0x0000000310037211 */ /* 0x000fc600018f1411 */
[----:B------:R-:W-:Y:S02]  /*1a60*/  IMAD.WIDE.U32 R16, R23, 0x20, R2 ;  /* 0x0000002017107825 */ /* 0x000fe400078e0002 */
[----:B------:R1:W-:Y:S04]  /*1a70*/  STG.E desc[UR10][R2.64], R8 ;  /* 0x0000000802007986 */ /* 0x0003e8000c10190a */
[----:B------:R1:W-:Y:S04]  /*1a80*/  STG.E desc[UR10][R16.64], R9 ;  /* 0x0000000910007986 */ /* 0x0003e8000c10190a */
[----:B------:R1:W-:Y:S04]  /*1a90*/  STG.E desc[UR10][R2.64+0x10], R10 ;  /* 0x0000100a02007986 */ /* 0x0003e8000c10190a */
[----:B------:R1:W-:Y:S02]  /*1aa0*/  STG.E desc[UR10][R16.64+0x10], R11 ;  /* 0x0000100b10007986 */ /* 0x0003e4000c10190a */
.L_x_25:
[----:B------:R-:W-:Y:S05]  /*1ab0*/  @P1 BRA `(.L_x_26) ;  /* 0x0000000000501947 */ /* 0x000fea0003800000 */
[----:B-1----:R-:W1:Y:S01]  /*1ac0*/  S2R R3, SR_LANEID ;  /* 0x0000000000037919 */ /* 0x002e620000000000 */
[----:B------:R-:W2:Y:S01]  /*1ad0*/  LDCU.64 UR4, c[0x0][0x390] ;  /* 0x00007200ff0477ac */ /* 0x000ea20008000a00 */
[----:B------:R-:W-:Y:S02]  /*1ae0*/  SHF.R.S32.HI R8, RZ, 0x1f, R0 ;  /* 0x0000001fff087819 */ /* 0x000fe40000011400 */
[----:B------:R-:W-:Y:S02]  /*1af0*/  IADD3 R10, P1, PT, R0, R19, RZ ;  /* 0x00000013000a7210 */ /* 0x000fe40007f3e0ff */
[----:B------:R-:W-:Y:S02]  /*1b00*/  SHF.R.U32.HI R21, RZ, 0x1, R35 ;  /* 0x00000001ff157819 */ /* 0x000fe40000011623 */
[----:B------:R-:W-:Y:S02]  /*1b10*/  LEA.HI.X.SX32 R17, R19, R8, 0x1, P1 ;  /* 0x0000000813117211 */ /* 0x000fe400008f0eff */
[----:B--2---:R-:W-:-:S02]  /*1b20*/  LEA R11, P1, R10, UR4, 0x1 ;  /* 0x000000040a0b7c11 */ /* 0x004fc4000f8208ff */
[----:B-1----:R-:W-:Y:S02]  /*1b30*/  LOP3.LUT R2, R3, 0x3, RZ, 0xc0, !PT ;  /* 0x0000000303027812 */ /* 0x002fe400078ec0ff */
[----:B------:R-:W-:Y:S01]  /*1b40*/  SHF.R.U32.HI R9, RZ, 0x2, R3 ;  /* 0x00000002ff097819 */ /* 0x000fe20000011603 */
[----:B------:R-:W-:-:S04]  /*1b50*/  IMAD.MOV.U32 R3, RZ, RZ, RZ ;  /* 0x000000ffff037224 */ /* 0x000fc800078e00ff */
[----:B------:R-:W-:Y:S01]  /*1b60*/  IMAD.WIDE.U32 R8, R9, R21, R2 ;  /* 0x0000001509087225 */ /* 0x000fe200078e0002 */
[----:B------:R-:W-:Y:S01]  /*1b70*/  LEA.HI.X R3, R10, UR5, R17, 0x1, P1 ;  /* 0x000000050a037c11 */ /* 0x000fe200088f0c11 */
[----:B------:R-:W-:Y:S05]  /*1b80*/  WARPSYNC.ALL ;  /* 0x0000000000007948 */ /* 0x000fea0003800000 */
[----:B------:R-:W-:-:S04]  /*1b90*/  LEA R2, P1, R8, R11, 0x2 ;  /* 0x0000000b08027211 */ /* 0x000fc800078210ff */
[----:B------:R-:W-:-:S03]  /*1ba0*/  LEA.HI.X R3, R8, R3, R9, 0x2, P1 ;  /* 0x0000000308037211 */ /* 0x000fc600008f1409 */
[----:B------:R-:W-:Y:S02]  /*1bb0*/  IMAD.WIDE.U32 R8, R21, 0x20, R2 ;  /* 0x0000002015087825 */ /* 0x000fe400078e0002 */
[----:B------:R2:W-:Y:S04]  /*1bc0*/  STG.E desc[UR10][R2.64+0x20], R4 ;  /* 0x0000200402007986 */ /* 0x0005e8000c10190a */
[----:B------:R2:W-:Y:S04]  /*1bd0*/  STG.E desc[UR10][R8.64+0x20], R5 ;  /* 0x0000200508007986 */ /* 0x0005e8000c10190a */
[----:B------:R2:W-:Y:S04]  /*1be0*/  STG.E desc[UR10][R2.64+0x30], R12 ;  /* 0x0000300c02007986 */ /* 0x0005e8000c10190a */
[----:B------:R2:W-:Y:S02]  /*1bf0*/  STG.E desc[UR10][R8.64+0x30], R13 ;  /* 0x0000300d08007986 */ /* 0x0005e4000c10190a */
.L_x_26:
[----:B------:R-:W-:Y:S01]  /*1c00*/  IMAD R19, R35, 0x10, R19 ;  /* 0x0000001023137824 */ /* 0x000fe200078e0213 */
[----:B------:R-:W-:Y:S06]  /*1c10*/  @P0 BRA `(.L_x_27) ;  /* 0x0000000000440947 */ /* 0x000fec0003800000 */
[----:B-12---:R-:W1:Y:S01]  /*1c20*/  S2R R8, SR_LANEID ;  /* 0x0000000000087919 */ /* 0x006e620000000000 */
[----:B------:R-:W2:Y:S01]  /*1c30*/  LDC.64 R2, c[0x0][0x390] ;  /* 0x0000e400ff027b82 */ /* 0x000ea20000000a00 */
[----:B------:R-:W-:Y:S01]  /*1c40*/  IMAD.IADD R5, R0, 0x1, R19 ;  /* 0x0000000100057824 */ /* 0x000fe200078e0213 */
[----:B------:R-:W-:Y:S01]  /*1c50*/  SHF.R.U32.HI R11, RZ, 0x1, R35 ;  /* 0x00000001ff0b7819 */ /* 0x000fe20000011623 */
[----:B------:R-:W-:Y:S05]  /*1c60*/  WARPSYNC.ALL ;  /* 0x0000000000007948 */ /* 0x000fea0003800000 */
        /* <DEDUP_REMOVED lines=12> */
.L_x_27:
[----:B------:R-:W-:Y:S05]  /*1d30*/  @P2 EXIT ;  /* 0x000000000000294d */ /* 0x000fea0003800000 */
[----:B--23--:R-:W2:Y:S01]  /*1d40*/  S2R R4, SR_LANEID ;  /* 0x0000000000047919 */ /* 0x00cea20000000000 */
[----:B------:R-:W3:Y:S01]  /*1d50*/  LDCU.64 UR4, c[0x0][0x390] ;  /* 0x00007200ff0477ac */ /* 0x000ee20008000a00 */
[----:B-1----:R-:W-:Y:S02]  /*1d60*/  SHF.R.S32.HI R3, RZ, 0x1f, R19 ;  /* 0x0000001fff037819 */ /* 0x002fe40000011413 */
[C---:B------:R-:W-:Y:S02]  /*1d70*/  IADD3 R19, P0, PT, R0.reuse, R19, RZ ;  /* 0x0000001300137210 */ /* 0x040fe40007f1e0ff */
[----:B------:R-:W-:Y:S02]  /*1d80*/  SHF.R.U32.HI R35, RZ, 0x1, R35 ;  /* 0x00000001ff237819 */ /* 0x000fe40000011623 */
[----:B------:R-:W-:Y:S01]  /*1d90*/  LEA.HI.X.SX32 R0, R0, R3, 0x1, P0 ;  /* 0x0000000300007211 */ /* 0x000fe200000f0eff */
[----:B------:R-:W-:Y:S01]  /*1da0*/  IMAD.MOV.U32 R3, RZ, RZ, RZ ;  /* 0x000000ffff037224 */ /* 0x000fe200078e00ff */
[----:B---3--:R-:W-:-:S02]  /*1db0*/  LEA R7, P0, R19, UR4, 0x1 ;  /* 0x0000000413077c11 */ /* 0x008fc4000f8008ff */
[----:B--2---:R-:W-:Y:S02]  /*1dc0*/  LOP3.LUT R2, R4, 0x3, RZ, 0xc0, !PT ;  /* 0x0000000304027812 */ /* 0x004fe400078ec0ff */
[----:B------:R-:W-:-:S05]  /*1dd0*/  SHF.R.U32.HI R5, RZ, 0x2, R4 ;  /* 0x00000002ff057819 */ /* 0x000fca0000011604 */
[----:B------:R-:W-:Y:S01]  /*1de0*/  IMAD.WIDE.U32 R4, R5, R35, R2 ;  /* 0x0000002305047225 */ /* 0x000fe200078e0002 */
[----:B------:R-:W-:Y:S01]  /*1df0*/  LEA.HI.X R3, R19, UR5, R0, 0x1, P0 ;  /* 0x0000000513037c11 */ /* 0x000fe200080f0c00 */
[----:B------:R-:W-:Y:S05]  /*1e00*/  WARPSYNC.ALL ;  /* 0x0000000000007948 */ /* 0x000fea0003800000 */
[----:B------:R-:W-:-:S04]  /*1e10*/  LEA R2, P0, R4, R7, 0x2 ;  /* 0x0000000704027211 */ /* 0x000fc800078010ff */
[----:B------:R-:W-:-:S03]  /*1e20*/  LEA.HI.X R3, R4, R3, R5, 0x2, P0 ;  /* 0x0000000304037211 */ /* 0x000fc600000f1405 */
[----:B------:R-:W-:Y:S02]  /*1e30*/  IMAD.WIDE.U32 R4, R35, 0x20, R2 ;  /* 0x0000002023047825 */ /* 0x000fe400078e0002 */
[----:B------:R-:W-:Y:S04]  /*1e40*/  STG.E desc[UR10][R2.64+0x20], R14 ;  /* 0x0000200e02007986 */ /* 0x000fe8000c10190a */
[----:B------:R-:W-:Y:S04]  /*1e50*/  STG.E desc[UR10][R4.64+0x20], R15 ;  /* 0x0000200f04007986 */ /* 0x000fe8000c10190a */
[----:B------:R-:W-:Y:S04]  /*1e60*/  STG.E desc[UR10][R2.64+0x30], R36 ;  /* 0x0000302402007986 */ /* 0x000fe8000c10190a */
[----:B------:R-:W-:Y:S01]  /*1e70*/  STG.E desc[UR10][R4.64+0x30], R37 ;  /* 0x0000302504007986 */ /* 0x000fe2000c10190a */
[----:B------:R-:W-:Y:S05]  /*1e80*/  EXIT ;  /* 0x000000000000794d */ /* 0x000fea0003800000 */
.L_x_28:
[----:B------:R-:W-:-:S00]  /*1e90*/  BRA `(.L_x_28) ;  /* 0xfffffffc00fc7947 */ /* 0x000fc0000383ffff */
[----:B------:R-:W-:-:S00]  /*1ea0*/  NOP ;  /* 0x0000000000007918 */ /* 0x000fc00000000000 */
        /* <DEDUP_REMOVED lines=13> */
.L_x_58:


//--------------------- .text._Z25ptx_optimized_gemm_kernelILb0EEvPK6__halfS2_PS0_iiii --------------------------
	.section	.text._Z25ptx_optimized_gemm_kernelILb0EEvPK6__halfS2_PS0_iiii,"ax",@progbits
	.align	128
        .global         _Z25ptx_optimized_gemm_kernelILb0EEvPK6__halfS2_PS0_iiii
        .type           _Z25ptx_optimized_gemm_kernelILb0EEvPK6__halfS2_PS0_iiii,@function
        .size           _Z25ptx_optimized_gemm_kernelILb0EEvPK6__halfS2_PS0_iiii,(.L_x_59 - _Z25ptx_optimized_gemm_kernelILb0EEvPK6__halfS2_PS0_iiii)
        .other          _Z25ptx_optimized_gemm_kernelILb0EEvPK6__halfS2_PS0_iiii,@"STO_CUDA_ENTRY STV_DEFAULT"
_Z25ptx_optimized_gemm_kernelILb0EEvPK6__halfS2_PS0_iiii:
.text._Z25ptx_optimized_gemm_kernelILb0EEvPK6__halfS2_PS0_iiii:
[----:B------:R-:W-:Y:S01]  /*0000*/  LDC R1, c[0x0][0x37c] ;  /* 0x0000df00ff017b82 */ /* 0x000fe20000000800 */
[----:B------:R-:W1:Y:S07]  /*0010*/  S2R R39, SR_TID.X ;  /* 0x0000000000277919 */ /* 0x000e6e0000002100 */
[----:B------:R-:W2:Y:S01]  /*0020*/  LDC R44, c[0x0][0x3a0] ;  /* 0x0000e800ff2c7b82 */ /* 0x000ea20000000800 */
[----:B------:R-:W3:Y:S01]  /*0030*/  LDCU.64 UR10, c[0x0][0x358] ;  /* 0x00006b00ff0a77ac */ /* 0x000ee20008000a00 */
[----:B------:R-:W-:-:S02]  /*0040*/  CS2R R36, SRZ ;  /* 0x0000000000247805 */ /* 0x000fc4000001ff00 */
[----:B------:R-:W-:Y:S02]  /*0050*/  CS2R R14, SRZ ;  /* 0x00000000000e7805 */ /* 0x000fe4000001ff00 */
[----:B------:R-:W-:Y:S02]  /*0060*/  CS2R R32, SRZ ;  /* 0x0000000000207805 */ /* 0x000fe4000001ff00 */
[----:B------:R-:W-:Y:S02]  /*0070*/  CS2R R6, SRZ ;  /* 0x0000000000067805 */ /* 0x000fe4000001ff00 */
[----:B------:R-:W-:Y:S02]  /*0080*/  CS2R R12, SRZ ;  /* 0x00000000000c7805 */ /* 0x000fe4000001ff00 */
[----:B------:R-:W-:Y:S01]  /*0090*/  CS2R R10, SRZ ;  /* 0x00000000000a7805 */ /* 0x000fe2000001ff00 */
[----:B------:R-:W4:Y:S01]  /*00a0*/  S2UR UR4, SR_CTAID.Y ;  /* 0x00000000000479c3 */ /* 0x000f220000002600 */
[----:B------:R-:W-:-:S02]  /*00b0*/  CS2R R8, SRZ ;  /* 0x0000000000087805 */ /* 0x000fc4000001ff00 */
[C---:B-1----:R-:W-:Y:S01]  /*00c0*/  ISETP.GT.U32.AND P0, PT, R39.reuse, 0xff, PT ;  /* 0x000000ff2700780c */ /* 0x042fe20003f04070 */
[----:B----4-:R-:W-:Y:S01]  /*00d0*/  USHF.L.U32 UR4, UR4, 0x7, URZ ;  /* 0x0000000704047899 */ /* 0x010fe200080006ff */
        /* <DEDUP_REMOVED lines=14> */
[----:B------:R-:W-:Y:S01]  /*01c0*/  ISETP.GE.U32.AND P1, PT, R39, 0x100, PT ;  /* 0x000001002700780c */ /* 0x000fe20003f26070 */
[----:B------:R-:W1:Y:S01]  /*01d0*/  S2UR UR7, SR_CgaCtaId ;  /* 0x00000000000779c3 */ /* 0x000e620000008800 */
[----:B------:R-:W-:Y:S01]  /*01e0*/  UMOV UR5, 0x400 ;  /* 0x0000040000057882 */ /* 0x000fe20000000000 */
[----:B------:R-:W-:Y:S01]  /*01f0*/  LOP3.LUT R40, R40, 0x78, RZ, 0xc0, !PT ;  /* 0x0000007828287812 */ /* 0x000fe200078ec0ff */
[----:B------:R-:W-:Y:S01]  /*0200*/  UIADD3 UR6, UPT, UPT, UR5, 0x6000, URZ ;  /* 0x0000600005067890 */ /* 0x000fe2000fffe0ff */
[----:B------:R-:W-:Y:S01]  /*0210*/  VIADD R0, R17, UR4 ;  /* 0x0000000411007c36 */ /* 0x000fe20008000000 */
[----:B------:R-:W-:Y:S02]  /*0220*/  SHF.R.U32.HI R3, RZ, 0x4, R39 ;  /* 0x00000004ff037819 */ /* 0x000fe40000011627 */
[----:B------:R-:W-:Y:S01]  /*0230*/  SHF.R.S32.HI R38, RZ, 0x4, R38 ;  /* 0x00000004ff267819 */ /* 0x000fe20000011426 */
[----:B------:R-:W2:Y:S01]  /*0240*/  S2UR UR8, SR_CTAID.X ;  /* 0x00000000000879c3 */ /* 0x000ea20000002500 */
[----:B------:R-:W-:-:S07]  /*0250*/  IMAD R0, R0, R44, R49 ;  /* 0x0000002c00007224 */ /* 0x000fce00078e0231 */
[----:B------:R-:W3:Y:S08]  /*0260*/  @!P1 LDC R9, c[0x0][0x39c] ;  /* 0x0000e700ff099b82 */ /* 0x000ef00000000800 */
[----:B------:R-:W4:Y:S01]  /*0270*/  LDC.64 R4, c[0x0][0x380] ;  /* 0x0000e000ff047b82 */ /* 0x000f220000000a00 */
[----:B-1----:R-:W-:Y:S02]  /*0280*/  ULEA UR9, UR7, UR5, 0x18 ;  /* 0x0000000507097291 */ /* 0x002fe4000f8ec0ff */
[----:B------:R-:W-:-:S04]  /*0290*/  ULEA UR6, UR7, UR6, 0x18 ;  /* 0x0000000607067291 */ /* 0x000fc8000f8ec0ff */
[----:B------:R-:W-:Y:S01]  /*02a0*/  IMAD.U32 R50, RZ, RZ, UR9 ;  /* 0x00000009ff327e24 */ /* 0x000fe2000f8e00ff */
[----:B------:R-:W1:Y:S01]  /*02b0*/  @!P1 LDC.64 R6, c[0x0][0x388] ;  /* 0x0000e200ff069b82 */ /* 0x000e620000000a00 */
[----:B--2---:R-:W-:Y:S01]  /*02c0*/  USHF.L.U32 UR5, UR8, 0x7, URZ ;  /* 0x0000000708057899 */ /* 0x004fe200080006ff */
[----:B------:R-:W-:Y:S02]  /*02d0*/  IMAD.U32 R48, RZ, RZ, UR6 ;  /* 0x00000006ff307e24 */ /* 0x000fe4000f8e00ff */
[----:B------:R-:W-:Y:S02]  /*02e0*/  IMAD R2, R17, 0x30, R50 ;  /* 0x0000003011027824 */ /* 0x000fe400078e0232 */
[----:B------:R-:W-:Y:S02]  /*02f0*/  IMAD R47, R3, 0x110, R48 ;  /* 0x00000110032f7824 */ /* 0x000fe400078e0230 */
[C---:B------:R-:W-:Y:S01]  /*0300*/  VIADD R8, R40.reuse, UR5 ;  /* 0x0000000528087c36 */ /* 0x040fe20008000000 */
[----:B------:R-:W-:Y:S01]  /*0310*/  LEA R49, R49, R2, 0x1 ;  /* 0x0000000231317211 */ /* 0x000fe200078e08ff */
[----:B------:R-:W-:-:S02]  /*0320*/  IMAD R47, R40, 0x2, R47 ;  /* 0x00000002282f7824 */ /* 0x000fc400078e022f */
[----:B---3--:R-:W-:Y:S02]  /*0330*/  @!P1 IMAD R9, R3, R9, R8 ;  /* 0x0000000903099224 */ /* 0x008fe400078e0208 */
[----:B------:R-:W-:Y:S02]  /*0340*/  VIADD R2, R38, 0xffffffff ;  /* 0xffffffff26027836 */ /* 0x000fe40000000000 */
[----:B----4-:R-:W-:-:S05]  /*0350*/  IMAD.WIDE R4, R0, 0x2, R4 ;  /* 0x0000000200047825 */ /* 0x010fca00078e0204 */
[----:B------:R-:W-:Y:S01]  /*0360*/  @!PT LDS RZ, [RZ] ;  /* 0x00000000fffff984 */ /* 0x000fe20000000800 */
[----:B------:R-:W-:Y:S01]  /*0370*/  @!PT LDS RZ, [RZ] ;  /* 0x00000000fffff984 */ /* 0x000fe20000000800 */
[----:B------:R-:W-:Y:S01]  /*0380*/  @!PT LDS RZ, [RZ] ;  /* 0x00000000fffff984 */ /* 0x000fe20000000800 */
[----:B------:R2:W-:Y:S01]  /*0390*/  @!P1 LDGSTS.E.128 [R49], desc[UR10][R4.64] ;  /* 0x0000000004319fae */ /* 0x0005e2000b9a180a */
[----:B-1----:R-:W-:-:S05]  /*03a0*/  @!P1 IMAD.WIDE R6, R9, 0x2, R6 ;  /* 0x0000000209069825 */ /* 0x002fca00078e0206 */
[----:B------:R2:W-:Y:S01]  /*03b0*/  @!P1 LDGSTS.E.128 [R47], desc[UR10][R6.64] ;  /* 0x00000000062f9fae */ /* 0x0005e2000b9a180a */
[----:B------:R-:W-:-:S03]  /*03c0*/  ISETP.NE.AND P1, PT, R2, RZ, PT ;  /* 0x000000ff0200720c */ /* 0x000fc60003f25270 */
[----:B------:R-:W0:Y:S10]  /*03d0*/  LDGDEPBAR ;  /* 0x00000000000079af */ /* 0x000e340000000000 */
[----:B--2---:R-:W-:Y:S05]  /*03e0*/  @!P1 BRA `(.L_x_30) ;  /* 0x0000000000789947 */ /* 0x004fea0003800000 */
[----:B------:R-:W-:Y:S04]  /*03f0*/  BSSY.RECONVERGENT B0, `(.L_x_31) ;  /* 0x000000c000007945 */ /* 0x000fe80003800200 */
[----:B------:R-:W-:Y:S05]  /*0400*/  @P0 BRA `(.L_x_32) ;  /* 0x0000000000280947 */ /* 0x000fea0003800000 */
[----:B------:R-:W1:Y:S01]  /*0410*/  LDC.64 R6, c[0x0][0x388] ;  /* 0x0000e200ff067b82 */ /* 0x000e620000000a00 */
[----:B------:R-:W2:Y:S01]  /*0420*/  LDCU UR6, c[0x0][0x39c] ;  /* 0x00007380ff0677ac */ /* 0x000ea20008000800 */
[----:B------:R-:W-:Y:S01]  /*0430*/  VIADD R9, R3, 0x10 ;  /* 0x0000001003097836 */ /* 0x000fe20000000000 */
[----:B------:R-:W-:Y:S01]  /*0440*/  @!PT LDS RZ, [RZ] ;  /* 0x00000000fffff984 */ /* 0x000fe20000000800 */
[----:B------:R-:W-:Y:S01]  /*0450*/  @!PT LDS RZ, [RZ] ;  /* 0x00000000fffff984 */ /* 0x000fe20000000800 */
[----:B------:R-:W-:Y:S01]  /*0460*/  @!PT LDS RZ, [RZ] ;  /* 0x00000000fffff984 */ /* 0x000fe20000000800 */
[----:B------:R3:W-:Y:S03]  /*0470*/  LDGSTS.E.128 [R49+0x1800], desc[UR10][R4.64+0x20] ;  /* 0x0180002004317fae */ /* 0x0007e6000b9a180a */
[----:B--2---:R-:W-:-:S04]  /*0480*/  IMAD R9, R9, UR6, R8 ;  /* 0x0000000609097c24 */ /* 0x004fc8000f8e0208 */
[----:B-1----:R-:W-:-:S05]  /*0490*/  IMAD.WIDE R6, R9, 0x2, R6 ;  /* 0x0000000209067825 */ /* 0x002fca00078e0206 */
[----:B------:R3:W-:Y:S02]  /*04a0*/  LDGSTS.E.128 [R47+0x1100], desc[UR10][R6.64] ;  /* 0x01100000062f7fae */ /* 0x0007e4000b9a180a */
.L_x_32:
[----:B------:R-:W-:Y:S05]  /*04b0*/  BSYNC.RECONVERGENT B0 ;  /* 0x0000000000007941 */ /* 0x000fea0003800200 */
.L_x_31:
[----:B------:R-:W-:Y:S01]  /*04c0*/  ISETP.NE.AND P1, PT, R2, 0x1, PT ;  /* 0x000000010200780c */ /* 0x000fe20003f25270 */
[----:B------:R-:W0:-:S12]  /*04d0*/  LDGDEPBAR ;  /* 0x00000000000079af */ /* 0x000e180000000000 */
[----:B------:R-:W-:Y:S05]  /*04e0*/  @!P1 BRA `(.L_x_30) ;  /* 0x0000000000389947 */ /* 0x000fea0003800000 */
[----:B------:R-:W-:Y:S04]  /*04f0*/  BSSY.RECONVERGENT B0, `(.L_x_33) ;  /* 0x000000c000007945 */ /* 0x000fe80003800200 */
[----:B------:R-:W-:Y:S05]  /*0500*/  @P0 BRA `(.L_x_34) ;  /* 0x0000000000280947 */ /* 0x000fea0003800000 */
[----:B---3--:R-:W1:Y:S01]  /*0510*/  LDC.64 R6, c[0x0][0x388] ;  /* 0x0000e200ff067b82 */ /* 0x008e620000000a00 */
        /* <DEDUP_REMOVED lines=9> */
.L_x_34:
[----:B------:R-:W-:Y:S05]  /*05b0*/  BSYNC.RECONVERGENT B0 ;  /* 0x0000000000007941 */ /* 0x000fea0003800200 */
.L_x_33:
[----:B------:R-:W0:Y:S02]  /*05c0*/  LDGDEPBAR ;  /* 0x00000000000079af */ /* 0x000e240000000000 */
.L_x_30:
[----:B------:R-:W-:Y:S01]  /*05d0*/  LOP3.LUT R2, R44, 0x7ffffff0, RZ, 0xc0, !PT ;  /* 0x7ffffff02c027812 */ /* 0x000fe200078ec0ff */
[----:B------:R-:W-:Y:S01]  /*05e0*/  IMAD.MOV.U32 R46, RZ, RZ, RZ ;  /* 0x000000ffff2e7224 */ /* 0x000fe200078e00ff */
[----:B------:R-:W-:Y:S01]  /*05f0*/  LEA R17, R39, UR4, 0x1 ;  /* 0x0000000427117c11 */ /* 0x000fe2000f8e08ff */
[----:B------:R-:W-:Y:S01]  /*0600*/  IMAD.MOV.U32 R36, RZ, RZ, RZ ;  /* 0x000000ffff247224 */ /* 0x000fe200078e00ff */
[----:B------:R-:W-:Y:S02]  /*0610*/  ISETP.NE.AND P0, PT, R2, 0x10, PT ;  /* 0x000000100200780c */ /* 0x000fe40003f05270 */
[----:B------:R-:W-:Y:S02]  /*0620*/  CS2R R14, SRZ ;  /* 0x00000000000e7805 */ /* 0x000fe4000001ff00 */
[----:B------:R-:W-:Y:S02]  /*0630*/  CS2R R32, SRZ ;  /* 0x0000000000207805 */ /* 0x000fe4000001ff00 */
[----:B---34-:R-:W-:-:S02]  /*0640*/  CS2R R6, SRZ ;  /* 0x0000000000067805 */ /* 0x018fc4000001ff00 */
[----:B------:R-:W-:Y:S02]  /*0650*/  CS2R R12, SRZ ;  /* 0x00000000000c7805 */ /* 0x000fe4000001ff00 */
[----:B------:R-:W-:Y:S02]  /*0660*/  CS2R R4, SRZ ;  /* 0x0000000000047805 */ /* 0x000fe4000001ff00 */
[----:B------:R-:W-:Y:S02]  /*0670*/  CS2R R10, SRZ ;  /* 0x00000000000a7805 */ /* 0x000fe4000001ff00 */
[----:B------:R-:W-:Y:S01]  /*0680*/  CS2R R8, SRZ ;  /* 0x0000000000087805 */ /* 0x000fe2000001ff00 */
[----:B------:R-:W-:Y:S06]  /*0690*/  @!P0 BRA `(.L_x_35) ;  /* 0x0000000800ac8947 */ /* 0x000fec0003800000 */
[----:B------:R-:W1:Y:S01]  /*06a0*/  S2R R5, SR_LANEID ;  /* 0x0000000000057919 */ /* 0x000e620000000000 */
[----:B------:R-:W2:Y:S01]  /*06b0*/  LDC R6, c[0x0][0x39c] ;  /* 0x0000e700ff067b82 */ /* 0x000ea20000000800 */
[----:B------:R-:W-:Y:S01]  /*06c0*/  LOP3.LUT R46, R38, 0x7fffffe, RZ, 0xc0, !PT ;  /* 0x07fffffe262e7812 */ /* 0x000fe200078ec0ff */
[----:B------:R-:W-:Y:S01]  /*06d0*/  IMAD R44, R17, R44, 0x70 ;  /* 0x00000070112c7424 */ /* 0x000fe200078e022c */
[----:B------:R-:W-:Y:S01]  /*06e0*/  MOV R41, 0x4 ;  /* 0x0000000400297802 */ /* 0x000fe20000000f00 */
[----:B------:R-:W-:Y:S01]  /*06f0*/  VIADD R42, R0, 0x30 ;  /* 0x00000030002a7836 */ /* 0x000fe20000000000 */
[----:B------:R-:W-:Y:S01]  /*0700*/  CS2R R14, SRZ ;  /* 0x00000000000e7805 */ /* 0x000fe2000001ff00 */
[----:B------:R-:W-:Y:S01]  /*0710*/  IMAD.MOV.U32 R36, RZ, RZ, RZ ;  /* 0x000000ffff247224 */ /* 0x000fe200078e00ff */
[----:B------:R-:W-:Y:S02]  /*0720*/  CS2R R32, SRZ ;  /* 0x0000000000207805 */ /* 0x000fe4000001ff00 */
[----:B------:R-:W-:-:S02]  /*0730*/  CS2R R12, SRZ ;  /* 0x00000000000c7805 */ /* 0x000fc4000001ff00 */
[----:B------:R-:W-:Y:S02]  /*0740*/  CS2R R10, SRZ ;  /* 0x00000000000a7805 */ /* 0x000fe4000001ff00 */
[----:B------:R-:W-:Y:S01]  /*0750*/  CS2R R8, SRZ ;  /* 0x0000000000087805 */ /* 0x000fe2000001ff00 */
[----:B------:R-:W-:Y:S01]  /*0760*/  IMAD.MOV R45, RZ, RZ, -R46 ;  /* 0x000000ffff2d7224 */ /* 0x000fe200078e0a2e */
[--C-:B-1----:R-:W-:Y:S02]  /*0770*/  SHF.R.U32.HI R2, RZ, 0x3, R5.reuse ;  /* 0x00000003ff027819 */ /* 0x102fe40000011605 */
[----:B------:R-:W-:Y:S02]  /*0780*/  LOP3.LUT R4, R5, 0x7, RZ, 0xc0, !PT ;  /* 0x0000000705047812 */ /* 0x000fe400078ec0ff */
[----:B------:R-:W-:Y:S01]  /*0790*/  SHF.L.U32 R7, R2, 0x3, RZ ;  /* 0x0000000302077819 */ /* 0x000fe200000006ff */
[C---:B------:R-:W-:Y:S01]  /*07a0*/  VIADD R2, R3.reuse, 0x40 ;  /* 0x0000004003027836 */ /* 0x040fe20000000000 */
[----:B------:R-:W-:Y:S01]  /*07b0*/  SHF.R.U32.HI R5, RZ, 0x4, R5 ;  /* 0x00000004ff057819 */ /* 0x000fe20000011605 */
[----:B------:R-:W-:Y:S01]  /*07c0*/  VIADD R3, R3, 0x30 ;  /* 0x0000003003037836 */ /* 0x000fe20000000000 */
[----:B------:R-:W-:Y:S01]  /*07d0*/  LOP3.LUT R4, R7, 0x8, R4, 0xe2, !PT ;  /* 0x0000000807047812 */ /* 0x000fe200078ee204 */
[----:B--2---:R-:W-:-:S02]  /*07e0*/  IMAD R43, R2, R6, UR5 ;  /* 0x00000005022b7e24 */ /* 0x004fc4000f8e0206 */
[----:B------:R-:W-:Y:S02]  /*07f0*/  IMAD.SHL.U32 R5, R5, 0x8, RZ ;  /* 0x0000000805057824 */ /* 0x000fe400078e00ff */
[----:B------:R-:W-:Y:S01]  /*0800*/  IMAD R3, R3, R6, UR5 ;  /* 0x0000000503037e24 */ /* 0x000fe2000f8e0206 */
[----:B------:R-:W-:Y:S01]  /*0810*/  CS2R R6, SRZ ;  /* 0x0000000000067805 */ /* 0x000fe2000001ff00 */
[C-C-:B------:R-:W-:Y:S02]  /*0820*/  IMAD R2, R4.reuse, 0x18, R5.reuse ;  /* 0x0000001804027824 */ /* 0x140fe400078e0205 */
[----:B------:R-:W-:Y:S01]  /*0830*/  IMAD R16, R4, 0x88, R5 ;  /* 0x0000008804107824 */ /* 0x000fe200078e0205 */
[----:B------:R-:W-:Y:S01]  /*0840*/  CS2R R4, SRZ ;  /* 0x0000000000047805 */ /* 0x000fe2000001ff00 */
[C---:B------:R-:W-:Y:S02]  /*0850*/  IMAD.IADD R43, R40.reuse, 0x1, R43 ;  /* 0x00000001282b7824 */ /* 0x040fe400078e022b */
[----:B------:R-:W-:-:S02]  /*0860*/  IMAD.IADD R40, R40, 0x1, R3 ;  /* 0x0000000128287824 */ /* 0x000fc400078e0203 */
[----:B------:R-:W-:Y:S02]  /*0870*/  IMAD.SHL.U32 R2, R2, 0x2, RZ ;  /* 0x0000000202027824 */ /* 0x000fe400078e00ff */
[----:B------:R-:W-:-:S07]  /*0880*/  IMAD.SHL.U32 R3, R16, 0x2, RZ ;  /* 0x0000000210037824 */ /* 0x000fce00078e00ff */
.L_x_47:
[----:B------:R-:W-:Y:S01]  /*0890*/  VIADD R21, R41, 0xffffffff ;  /* 0xffffffff29157836 */ /* 0x000fe20000000000 */
[----:B------:R-:W-:-:S04]  /*08a0*/  DEPBAR.LE SB0, 0x2 ;  /* 0x000080800000791a */ /* 0x000fc80000000000 */
[----:B------:R-:W-:Y:S01]  /*08b0*/  BAR.SYNC.DEFER_BLOCKING 0x0 ;  /* 0x0000000000007b1d */ /* 0x000fe20000010000 */
[----:B------:R-:W-:-:S13]  /*08c0*/  ISETP.GE.AND P0, PT, R21, R38, PT ;  /* 0x000000261500720c */ /* 0x000fda0003f06270 */
[----:B------:R-:W-:Y:S05]  /*08d0*/  @P0 BRA `(.L_x_36) ;  /* 0x0000000000700947 */ /* 0x000fea0003800000 */
[----:B------:R-:W-:Y:S01]  /*08e0*/  VIADD R17, R41, 0x3 ;  /* 0x0000000329117836 */ /* 0x000fe20000000000 */
[----:B------:R-:W-:Y:S01]  /*08f0*/  ISETP.GT.U32.AND P0, PT, R39, 0x3f, PT ;  /* 0x0000003f2700780c */ /* 0x000fe20003f04070 */
[----:B------:R-:W-:Y:S04]  /*0900*/  BSSY.RECONVERGENT B0, `(.L_x_37) ;  /* 0x0000017000007945 */ /* 0x000fe80003800200 */
        /* <DEDUP_REMOVED lines=9> */
.L_x_39:
[----:B------:R-:W-:Y:S05]  /*09a0*/  BSYNC.RELIABLE B1 ;  /* 0x0000000000017941 */ /* 0x000fea0003800100 */
.L_x_38:
[----:B------:R-:W2:Y:S01]  /*09b0*/  LDC.64 R18, c[0x0][0x380] ;  /* 0x0000e000ff127b82 */ /* 0x000ea20000000a00 */
[----:B------:R-:W-:-:S05]  /*09c0*/  LOP3.LUT R20, R21, 0x3, RZ, 0xc0, !PT ;  /* 0x0000000315147812 */ /* 0x000fca00078ec0ff */
[C---:B------:R-:W-:Y:S02]  /*09d0*/  IMAD R21, R20.reuse, 0x1800, R49 ;  /* 0x0000180014157824 */ /* 0x040fe400078e0231 */
[----:B-1----:R-:W1:Y:S01]  /*09e0*/  LDC.64 R16, c[0x0][0x388] ;  /* 0x0000e200ff107b82 */ /* 0x002e620000000a00 */
[----:B------:R-:W-:Y:S02]  /*09f0*/  IMAD R23, R20, 0x1100, R47 ;  /* 0x0000110014177824 */ /* 0x000fe400078e022f */
[----:B--2---:R-:W-:-:S05]  /*0a00*/  IMAD.WIDE R18, R42, 0x2, R18 ;  /* 0x000000022a127825 */ /* 0x004fca00078e0212 */
[----:B------:R-:W-:Y:S01]  /*0a10*/  @!PT LDS RZ, [RZ] ;  /* 0x00000000fffff984 */ /* 0x000fe20000000800 */
[----:B------:R-:W-:Y:S01]  /*0a20*/  @!PT LDS RZ, [RZ] ;  /* 0x00000000fffff984 */ /* 0x000fe20000000800 */
[----:B------:R-:W-:Y:S01]  /*0a30*/  @!PT LDS RZ, [RZ] ;  /* 0x00000000fffff984 */ /* 0x000fe20000000800 */
[----:B------:R2:W-:Y:S01]  /*0a40*/  LDGSTS.E.128 [R21], desc[UR10][R18.64] ;  /* 0x0000000012157fae */ /* 0x0005e2000b9a180a */
[----:B-1----:R-:W-:-:S05]  /*0a50*/  IMAD.WIDE R16, R40, 0x2, R16 ;  /* 0x0000000228107825 */ /* 0x002fca00078e0210 */
[----:B------:R2:W-:Y:S02]  /*0a60*/  LDGSTS.E.128 [R23], desc[UR10][R16.64] ;  /* 0x0000000010177fae */ /* 0x0005e4000b9a180a */
.L_x_40:
[----:B------:R-:W-:Y:S05]  /*0a70*/  BSYNC.RECONVERGENT B0 ;  /* 0x0000000000007941 */ /* 0x000fea0003800200 */
.L_x_37:
[----:B------:R-:W-:Y:S05]  /*0a80*/  WARPSYNC.ALL ;  /* 0x0000000000007948 */ /* 0x000fea0003800000 */
[----:B------:R-:W0:Y:S02]  /*0a90*/  LDGDEPBAR ;  /* 0x00000000000079af */ /* 0x000e240000000000 */
.L_x_36:
[----:B-12---:R-:W1:Y:S01]  /*0aa0*/  S2R R16, SR_LANEID ;  /* 0x0000000000107919 */ /* 0x006e620000000000 */
[----:B------:R-:W-:Y:S01]  /*0ab0*/  MOV R50, 0x400 ;  /* 0x0000040000327802 */ /* 0x000fe20000000f00 */
[----:B------:R-:W-:Y:S01]  /*0ac0*/  IMAD.SHL.U32 R52, R39, 0x2, RZ ;  /* 0x0000000227347824 */ /* 0x000fe200078e00ff */
[----:B------:R-:W-:Y:S01]  /*0ad0*/  IADD3 R51, PT, PT, R41, -0x4, RZ ;  /* 0xfffffffc29337810 */ /* 0x000fe20007ffe0ff */
[----:B------:R-:W2:Y:S01]  /*0ae0*/  S2R R17, SR_CgaCtaId ;  /* 0x0000000000117919 */ /* 0x000ea20000008800 */
[----:B------:R-:W-:Y:S01]  /*0af0*/  SHF.R.U32.HI R53, RZ, 0x7, R39 ;  /* 0x00000007ff357819 */ /* 0x000fe20000011627 */
[----:B------:R-:W-:Y:S01]  /*0b00*/  VIADD R48, R50, 0x6000 ;  /* 0x0000600032307836 */ /* 0x000fe20000000000 */
[----:B------:R-:W-:Y:S02]  /*0b10*/  LOP3.LUT R51, R51, 0x2, RZ, 0xc0, !PT ;  /* 0x0000000233337812 */ /* 0x000fe400078ec0ff */
[----:B------:R-:W-:Y:S02]  /*0b20*/  LOP3.LUT R52, R52, 0xc0, RZ, 0xc0, !PT ;  /* 0x000000c034347812 */ /* 0x000fe400078ec0ff */
[----:B------:R-:W-:-:S02]  /*0b30*/  ISETP.GE.AND P0, PT, R41, R38, PT ;  /* 0x000000262900720c */ /* 0x000fc40003f06270 */
[--C-:B-1----:R-:W-:Y:S02]  /*0b40*/  SHF.R.U32.HI R18, RZ, 0x3, R16.reuse ;  /* 0x00000003ff127819 */ /* 0x102fe40000011610 */
[----:B------:R-:W-:Y:S02]  /*0b50*/  LOP3.LUT R19, R16, 0x7, RZ, 0xc0, !PT ;  /* 0x0000000710137812 */ /* 0x000fe400078ec0ff */
[----:B------:R-:W-:Y:S01]  /*0b60*/  SHF.R.U32.HI R16, RZ, 0x4, R16 ;  /* 0x00000004ff107819 */ /* 0x000fe20000011610 */
[----:B------:R-:W-:Y:S01]  /*0b70*/  IMAD.SHL.U32 R18, R18, 0x8, RZ ;  /* 0x0000000812127824 */ /* 0x000fe200078e00ff */
[C---:B--2---:R-:W-:Y:S02]  /*0b80*/  LEA R50, R17.reuse, R50, 0x18 ;  /* 0x0000003211327211 */ /* 0x044fe400078ec0ff */
[----:B------:R-:W-:Y:S02]  /*0b90*/  LEA R48, R17, R48, 0x18 ;  /* 0x0000003011307211 */ /* 0x000fe400078ec0ff */
[----:B------:R-:W-:Y:S01]  /*0ba0*/  LOP3.LUT R19, R18, 0x8, R19, 0xe2, !PT ;  /* 0x0000000812137812 */ /* 0x000fe200078ee213 */
[----:B------:R-:W-:-:S02]  /*0bb0*/  IMAD.SHL.U32 R18, R16, 0x8, RZ ;  /* 0x0000000810127824 */ /* 0x000fc400078e00ff */
[C---:B------:R-:W-:Y:S02]  /*0bc0*/  IMAD R16, R51.reuse, 0x1800, R50 ;  /* 0x0000180033107824 */ /* 0x040fe400078e0232 */
[----:B------:R-:W-:Y:S02]  /*0bd0*/  IMAD R17, R51, 0x1100, R48 ;  /* 0x0000110033117824 */ /* 0x000fe400078e0230 */
[----:B------:R-:W-:Y:S02]  /*0be0*/  IMAD R16, R53, 0x600, R16 ;  /* 0x0000060035107824 */ /* 0x000fe400078e0210 */
[C-C-:B------:R-:W-:Y:S02]  /*0bf0*/  IMAD R24, R19.reuse, 0x18, R18.reuse ;  /* 0x0000001813187824 */ /* 0x140fe400078e0212 */
[----:B------:R-:W-:Y:S02]  /*0c00*/  IMAD R21, R19, 0x88, R18 ;  /* 0x0000008813157824 */ /* 0x000fe400078e0212 */
[----:B------:R-:W-:Y:S01]  /*0c10*/  IMAD.IADD R18, R17, 0x1, R52 ;  /* 0x0000000111127824 */ /* 0x000fe200078e0234 */
[----:B------:R-:W-:Y:S01]  /*0c20*/  LEA R19, R24, R16, 0x1 ;  /* 0x0000001018137211 */ /* 0x000fe200078e08ff */
[----:B------:R-:W-:-:S02]  /*0c30*/  VIADD R17, R16, 0x300 ;  /* 0x0000030010117836 */ /* 0x000fc40000000000 */
[----:B------:R-:W-:Y:S02]  /*0c40*/  VIADD R16, R18, 0x20 ;  /* 0x0000002012107836 */ /* 0x000fe40000000000 */
[C---:B------:R-:W-:Y:S02]  /*0c50*/  IMAD.U32 R20, R21.reuse, 0x2, R18 ;  /* 0x0000000215147824 */ /* 0x040fe400078e0012 */
[----:B------:R-:W-:Y:S02]  /*0c60*/  IMAD.U32 R30, R21, 0x2, R16 ;  /* 0x00000002151e7824 */ /* 0x000fe400078e0010 */
[----:B------:R-:W-:Y:S02]  /*0c70*/  IMAD.U32 R24, R24, 0x2, R17 ;  /* 0x0000000218187824 */ /* 0x000fe400078e0011 */
        /* <DEDUP_REMOVED lines=27> */
.L_x_44:
[----:B------:R-:W-:-:S04]  /*0e30*/  VIADD R13, R44, 0x10 ;  /* 0x000000102c0d7836 */ /* 0x000fc80000000000 */
[----:B-1----:R-:W-:-:S05]  /*0e40*/  IMAD.WIDE.U32 R12, R13, 0x2, R14 ;  /* 0x000000020d0c7825 */ /* 0x002fca00078e000e */
[----:B------:R1:W-:Y:S02]  /*0e50*/  CCTL.E.PF2 [R12] ;  /* 0x000000000c00798f */ /* 0x0003e40000800100 */
.L_x_45:
[----:B------:R-:W-:Y:S05]  /*0e60*/  BSYNC.RELIABLE B1 ;  /* 0x0000000000017941 */ /* 0x000fea0003800100 */
.L_x_43:
[----:B-1----:R-:W1:Y:S01]  /*0e70*/  LDC.64 R12, c[0x0][0x388] ;  /* 0x0000e200ff0c7b82 */ /* 0x002e620000000a00 */
[----:B------:R-:W-:Y:S01]  /*0e80*/  IADD3 R17, PT, PT, R42, 0x10, RZ ;  /* 0x000000102a117810 */ /* 0x000fe20007ffe0ff */
[C---:B------:R-:W-:Y:S02]  /*0e90*/  IMAD R19, R51.reuse, 0x1800, R49 ;  /* 0x0000180033137824 */ /* 0x040fe400078e0231 */
[----:B------:R-:W-:Y:S02]  /*0ea0*/  IMAD R51, R51, 0x1100, R47 ;  /* 0x0000110033337824 */ /* 0x000fe400078e022f */
[----:B------:R-:W-:-:S05]  /*0eb0*/  IMAD.WIDE R14, R17, 0x2, R14 ;  /* 0x00000002110e7825 */ /* 0x000fca00078e020e */
[----:B------:R-:W-:Y:S01]  /*0ec0*/  @!PT LDS RZ, [RZ] ;  /* 0x00000000fffff984 */ /* 0x000fe20000000800 */
[----:B------:R-:W-:Y:S01]  /*0ed0*/  @!PT LDS RZ, [RZ] ;  /* 0x00000000fffff984 */ /* 0x000fe20000000800 */
[----:B------:R-:W-:Y:S01]  /*0ee0*/  @!PT LDS RZ, [RZ] ;  /* 0x00000000fffff984 */ /* 0x000fe20000000800 */
[----:B------:R2:W-:Y:S01]  /*0ef0*/  LDGSTS.E.128 [R19], desc[UR10][R14.64] ;  /* 0x000000000e137fae */ /* 0x0005e2000b9a180a */
[----:B-1----:R-:W-:-:S05]  /*0f00*/  IMAD.WIDE R12, R43, 0x2, R12 ;  /* 0x000000022b0c7825 */ /* 0x002fca00078e020c */
[----:B------:R2:W-:Y:S02]  /*0f10*/  LDGSTS.E.128 [R51], desc[UR10][R12.64] ;  /* 0x000000000c337fae */ /* 0x0005e4000b9a180a */
.L_x_46:
[----:B------:R-:W-:Y:S05]  /*0f20*/  BSYNC.RECONVERGENT B0 ;  /* 0x0000000000007941 */ /* 0x000fea0003800200 */
.L_x_42:
[----:B------:R-:W-:Y:S05]  /*0f30*/  WARPSYNC.ALL ;  /* 0x0000000000007948 */ /* 0x000fea0003800000 */
[----:B------:R-:W0:Y:S02]  /*0f40*/  LDGDEPBAR ;  /* 0x00000000000079af */ /* 0x000e240000000000 */
.L_x_41:
[----:B--2---:R-:W-:Y:S01]  /*0f50*/  VIADD R12, R41, 0xfffffffd ;  /* 0xfffffffd290c7836 */ /* 0x004fe20000000000 */
[----:B------:R-:W2:Y:S01]  /*0f60*/  LDC R30, c[0x0][0x39c] ;  /* 0x0000e700ff1e7b82 */ /* 0x000ea20000000800 */
        /* <DEDUP_REMOVED lines=10> */
[----:B-1----:R-:W-:Y:S01]  /*1010*/  IMAD.IADD R14, R53, 0x1, R2 ;  /* 0x00000001350e7824 */ /* 0x002fe200078e0202 */
[----:B------:R-:W-:Y:S01]  /*1020*/  IADD3 R24, PT, PT, R2, 0x300, R53 ;  /* 0x0000030002187810 */ /* 0x000fe20007ffe035 */
[----:B------:R-:W-:Y:S01]  /*1030*/  IMAD.IADD R16, R52, 0x1, R3 ;  /* 0x0000000134107824 */ /* 0x000fe200078e0203 */
[----:B------:R-:W-:-:S03]  /*1040*/  IADD3 R20, PT, PT, R3, 0x20, R52 ;  /* 0x0000002003147810 */ /* 0x000fc60007ffe034 */
[----:B------:R-:W-:Y:S01]  /*1050*/  LDSM.16.M88.4 R12, [R14] ;  /* 0x000000000e0c783b */ /* 0x000fe20000000200 */
[C---:B--2---:R-:W-:Y:S01]  /*1060*/  LEA R43, R30.reuse, R43, 0x5 ;  /* 0x0000002b1e2b7211 */ /* 0x044fe200078e28ff */
[----:B------:R-:W-:Y:S02]  /*1070*/  IMAD R40, R30, 0x20, R40 ;  /* 0x000000201e287824 */ /* 0x000fe400078e0228 */
[----:B------:R-:W1:Y:S04]  /*1080*/  LDSM.16.MT88.4 R16, [R16] ;  /* 0x000000001010783b */ /* 0x000e680000004200 */
        /* <DEDUP_REMOVED lines=10> */
[----:B------:R-:W-:Y:S06]  /*1130*/  BAR.SYNC.DEFER_BLOCKING 0x0 ;  /* 0x0000000000007b1d */ /* 0x000fec0000010000 */
[----:B------:R-:W-:-:S13]  /*1140*/  @P0 BRA `(.L_x_47) ;  /* 0xfffffff400d00947 */ /* 0x000fda000383ffff */
.L_x_35:
[----:B------:R-:W-:-:S04]  /*1150*/  LOP3.LUT R2, R38, 0x1, RZ, 0xc0, !PT ;  /* 0x0000000126027812 */ /* 0x000fc800078ec0ff */
[----:B------:R-:W-:-:S13]  /*1160*/  ISETP.NE.U32.AND P0, PT, R2, 0x1, PT ;  /* 0x000000010200780c */ /* 0x000fda0003f05070 */
[----:B------:R-:W-:Y:S05]  /*1170*/  @P0 BRA `(.L_x_29) ;  /* 0x0000000400640947 */ /* 0x000fea0003800000 */
[----:B------:R-:W-:Y:S01]  /*1180*/  VIADD R23, R46, 0x3 ;  /* 0x000000032e177836 */ /* 0x000fe20000000000 */
[----:B------:R-:W-:-:S04]  /*1190*/  DEPBAR.LE SB0, 0x2 ;  /* 0x000080800000791a */ /* 0x000fc80000000000 */
[----:B------:R-:W-:Y:S01]  /*11a0*/  BAR.SYNC.DEFER_BLOCKING 0x0 ;  /* 0x0000000000007b1d */ /* 0x000fe20000010000 */
[----:B------:R-:W-:-:S13]  /*11b0*/  ISETP.GE.AND P0, PT, R23, R38, PT ;  /* 0x000000261700720c */ /* 0x000fda0003f06270 */
[----:B------:R-:W-:Y:S05]  /*11c0*/  @P0 BRA `(.L_x_48) ;  /* 0x0000000000b80947 */ /* 0x000fea0003800000 */
        /* <DEDUP_REMOVED lines=10> */
.L_x_51:
[----:B------:R-:W1:Y:S01]  /*1270*/  S2R R17, SR_TID.X ;  /* 0x0000000000117919 */ /* 0x000e620000002100 */
[----:B------:R-:W2:Y:S01]  /*1280*/  LDC.64 R2, c[0x0][0x380] ;  /* 0x0000e000ff027b82 */ /* 0x000ea20000000a00 */
[----:B------:R-:W3:Y:S01]  /*1290*/  LDCU UR4, c[0x0][0x3a0] ;  /* 0x00007400ff0477ac */ /* 0x000ee20008000800 */
[----:B------:R-:W1:Y:S02]  /*12a0*/  S2R R16, SR_CTAID.Y ;  /* 0x0000000000107919 */ /* 0x000e640000002600 */
[----:B-1----:R-:W-:Y:S02]  /*12b0*/  IMAD R17, R16, 0x40, R17 ;  /* 0x0000004010117824 */ /* 0x002fe400078e0211 */
[----:B------:R-:W-:Y:S02]  /*12c0*/  IMAD.SHL.U32 R16, R19, 0x10, RZ ;  /* 0x0000001013107824 */ /* 0x000fe400078e00ff */
[----:B------:R-:W-:-:S04]  /*12d0*/  IMAD.SHL.U32 R17, R17, 0x2, RZ ;  /* 0x0000000211117824 */ /* 0x000fc800078e00ff */
[----:B---3--:R-:W-:-:S04]  /*12e0*/  IMAD R17, R17, UR4, R16 ;  /* 0x0000000411117c24 */ /* 0x008fc8000f8e0210 */
[----:B--2---:R-:W-:-:S05]  /*12f0*/  IMAD.WIDE.U32 R2, R17, 0x2, R2 ;  /* 0x0000000211027825 */ /* 0x004fca00078e0002 */
[----:B------:R1:W-:Y:S02]  /*1300*/  CCTL.E.PF2 [R2] ;  /* 0x000000000200798f */ /* 0x0003e40000800100 */
.L_x_52:
[----:B------:R-:W-:Y:S05]  /*1310*/  BSYNC.RELIABLE B1 ;  /* 0x0000000000017941 */ /* 0x000fea0003800100 */
.L_x_50:
[----:B------:R-:W2:Y:S01]  /*1320*/  S2R R20, SR_TID.X ;  /* 0x0000000000147919 */ /* 0x000ea20000002100 */
[----:B------:R-:W3:Y:S01]  /*1330*/  LDC.64 R16, c[0x0][0x380] ;  /* 0x0000e000ff107b82 */ /* 0x000ee20000000a00 */
[----:B------:R-:W4:Y:S01]  /*1340*/  LDCU UR4, c[0x0][0x39c] ;  /* 0x00007380ff0477ac */ /* 0x000f220008000800 */
[----:B------:R-:W-:Y:S01]  /*1350*/  IMAD.SHL.U32 R19, R23, 0x10, RZ ;  /* 0x0000001017137824 */ /* 0x000fe200078e00ff */
[----:B------:R-:W5:Y:S05]  /*1360*/  S2R R21, SR_CTAID.X ;  /* 0x0000000000157919 */ /* 0x000f6a0000002500 */
[----:B-1----:R-:W1:Y:S01]  /*1370*/  LDC.64 R2, c[0x0][0x388] ;  /* 0x0000e200ff027b82 */ /* 0x002e620000000a00 */
[C---:B--2---:R-:W-:Y:S01]  /*1380*/  IMAD.SHL.U32 R18, R20.reuse, 0x8, RZ ;  /* 0x0000000814127824 */ /* 0x044fe200078e00ff */
[----:B------:R-:W-:Y:S01]  /*1390*/  LEA.HI R20, R20, R19, RZ, 0x1c ;  /* 0x0000001314147211 */ /* 0x000fe200078fe0ff */
[----:B------:R-:W-:-:S03]  /*13a0*/  IMAD.IADD R19, R0, 0x1, R19 ;  /* 0x0000000100137824 */ /* 0x000fc600078e0213 */
[----:B------:R-:W-:Y:S01]  /*13b0*/  LOP3.LUT R18, R18, 0x78, RZ, 0xc0, !PT ;  /* 0x0000007812127812 */ /* 0x000fe200078ec0ff */
[----:B---3--:R-:W-:-:S03]  /*13c0*/  IMAD.WIDE R16, R19, 0x2, R16 ;  /* 0x0000000213107825 */ /* 0x008fc600078e0210 */
[----:B-----5:R-:W-:Y:S02]  /*13d0*/  LEA R21, R21, R18, 0x7 ;  /* 0x0000001215157211 */ /* 0x020fe400078e38ff */
[----:B------:R-:W-:-:S03]  /*13e0*/  LOP3.LUT R18, R23, 0x3, RZ, 0xc0, !PT ;  /* 0x0000000317127812 */ /* 0x000fc600078ec0ff */
[----:B----4-:R-:W-:Y:S02]  /*13f0*/  IMAD R21, R20, UR4, R21 ;  /* 0x0000000414157c24 */ /* 0x010fe4000f8e0215 */
[C---:B------:R-:W-:Y:S02]  /*1400*/  IMAD R49, R18.reuse, 0x1800, R49 ;  /* 0x0000180012317824 */ /* 0x040fe400078e0231 */
[----:B------:R-:W-:Y:S02]  /*1410*/  IMAD R47, R18, 0x1100, R47 ;  /* 0x00001100122f7824 */ /* 0x000fe400078e022f */
[----:B-1----:R-:W-:Y:S01]  /*1420*/  IMAD.WIDE R2, R21, 0x2, R2 ;  /* 0x0000000215027825 */ /* 0x002fe200078e0202 */
[----:B------:R-:W-:Y:S01]  /*1430*/  @!PT LDS RZ, [RZ] ;  /* 0x00000000fffff984 */ /* 0x000fe20000000800 */
[----:B------:R-:W-:Y:S01]  /*1440*/  @!PT LDS RZ, [RZ] ;  /* 0x00000000fffff984 */ /* 0x000fe20000000800 */
[----:B------:R-:W-:Y:S01]  /*1450*/  @!PT LDS RZ, [RZ] ;  /* 0x00000000fffff984 */ /* 0x000fe20000000800 */
[----:B------:R1:W-:Y:S04]  /*1460*/  LDGSTS.E.128 [R49], desc[UR10][R16.64] ;  /* 0x0000000010317fae */ /* 0x0003e8000b9a180a */
[----:B------:R1:W-:Y:S02]  /*1470*/  LDGSTS.E.128 [R47], desc[UR10][R2.64] ;  /* 0x00000000022f7fae */ /* 0x0003e4000b9a180a */
.L_x_53:
[----:B------:R-:W-:Y:S05]  /*1480*/  BSYNC.RECONVERGENT B0 ;  /* 0x0000000000007941 */ /* 0x000fea0003800200 */
.L_x_49:
[----:B------:R-:W-:Y:S05]  /*1490*/  WARPSYNC.ALL ;  /* 0x0000000000007948 */ /* 0x000fea0003800000 */
[----:B------:R-:W0:Y:S02]  /*14a0*/  LDGDEPBAR ;  /* 0x00000000000079af */ /* 0x000e240000000000 */
.L_x_48:
[----:B-1----:R-:W1:Y:S01]  /*14b0*/  S2R R2, SR_LANEID ;  /* 0x0000000000027919 */ /* 0x002e620000000000 */
[----:B------:R-:W-:Y:S01]  /*14c0*/  LOP3.LUT R3, R46, 0x3, RZ, 0xc0, !PT ;  /* 0x000000032e037812 */ /* 0x000fe200078ec0ff */
[----:B------:R-:W2:Y:S04]  /*14d0*/  S2R R0, SR_TID.X ;  /* 0x0000000000007919 */ /* 0x000ea80000002100 */
[C---:B------:R-:W-:Y:S02]  /*14e0*/  IMAD R50, R3.reuse, 0x1800, R50 ;  /* 0x0000180003327824 */ /* 0x040fe400078e0232 */
[----:B------:R-:W-:Y:S01]  /*14f0*/  IMAD R3, R3, 0x1100, R48 ;  /* 0x0000110003037824 */ /* 0x000fe200078e0230 */
[----:B-1----:R-:W-:Y:S02]  /*1500*/  SHF.R.U32.HI R16, RZ, 0x3, R2 ;  /* 0x00000003ff107819 */ /* 0x002fe40000011602 */
[----:B------:R-:W-:-:S02]  /*1510*/  LOP3.LUT R17, R2, 0x7, RZ, 0xc0, !PT ;  /* 0x0000000702117812 */ /* 0x000fc400078ec0ff */
[----:B------:R-:W-:Y:S01]  /*1520*/  SHF.R.U32.HI R2, RZ, 0x4, R2 ;  /* 0x00000004ff027819 */ /* 0x000fe20000011602 */
[----:B------:R-:W-:Y:S02]  /*1530*/  IMAD.SHL.U32 R18, R16, 0x8, RZ ;  /* 0x0000000810127824 */ /* 0x000fe400078e00ff */
[----:B--2---:R-:W-:Y:S02]  /*1540*/  IMAD.SHL.U32 R16, R0, 0x2, RZ ;  /* 0x0000000200107824 */ /* 0x004fe400078e00ff */
[----:B------:R-:W-:Y:S01]  /*1550*/  IMAD.SHL.U32 R2, R2, 0x8, RZ ;  /* 0x0000000802027824 */ /* 0x000fe200078e00ff */
[----:B------:R-:W-:Y:S02]  /*1560*/  LOP3.LUT R19, R18, 0x8, R17, 0xe2, !PT ;  /* 0x0000000812137812 */ /* 0x000fe400078ee211 */
[----:B------:R-:W-:Y:S02]  /*1570*/  SHF.R.U32.HI R17, RZ, 0x7, R0 ;  /* 0x00000007ff117819 */ /* 0x000fe40000011600 */
[----:B------:R-:W-:-:S03]  /*1580*/  LOP3.LUT R16, R16, 0xc0, RZ, 0xc0, !PT ;  /* 0x000000c010107812 */ /* 0x000fc600078ec0ff */
[----:B------:R-:W-:Y:S02]  /*1590*/  IMAD R50, R17, 0x600, R50 ;  /* 0x0000060011327824 */ /* 0x000fe400078e0232 */
[----:B------:R-:W-:Y:S02]  /*15a0*/  IMAD.IADD R3, R16, 0x1, R3 ;  /* 0x0000000110037824 */ /* 0x000fe400078e0203 */
[C-C-:B------:R-:W-:Y:S01]  /*15b0*/  IMAD R17, R19.reuse, 0x18, R2.reuse ;  /* 0x0000001813117824 */ /* 0x140fe200078e0202 */
[----:B------:R-:W-:Y:S01]  /*15c0*/  IADD3 R0, PT, PT, R50, 0x300, RZ ;  /* 0x0000030032007810 */ /* 0x000fe20007ffe0ff */
[----:B------:R-:W-:Y:S02]  /*15d0*/  IMAD R19, R19, 0x88, R2 ;  /* 0x0000008813137824 */ /* 0x000fe400078e0202 */
[----:B------:R-:W-:Y:S02]  /*15e0*/  VIADD R2, R3, 0x20 ;  /* 0x0000002003027836 */ /* 0x000fe40000000000 */
[----:B------:R-:W-:-:S02]  /*15f0*/  IMAD.U32 R16, R17, 0x2, R50 ;  /* 0x0000000211107824 */ /* 0x000fc400078e0032 */
[C---:B------:R-:W-:Y:S02]  /*1600*/  IMAD.U32 R20, R19.reuse, 0x2, R3 ;  /* 0x0000000213147824 */ /* 0x040fe400078e0003 */
[----:B------:R-:W-:Y:S02]  /*1610*/  IMAD.U32 R2, R19, 0x2, R2 ;  /* 0x0000000213027824 */ /* 0x000fe400078e0002 */
[----:B------:R-:W-:Y:S02]  /*1620*/  IMAD.U32 R0, R17, 0x2, R0 ;  /* 0x0000000211007824 */ /* 0x000fe400078e0000 */
[----:B------:R-:W-:Y:S04]  /*1630*/  LDSM.16.M88.4 R16, [R16] ;  /* 0x000000001010783b */ /* 0x000fe80000000200 */
        /* <DEDUP_REMOVED lines=13> */
.L_x_29:
[----:B------:R-:W1:Y:S01]  /*1710*/  S2R R17, SR_TID.X ;  /* 0x0000000000117919 */ /* 0x000e620000002100 */
[----:B------:R-:W2:Y:S01]  /*1720*/  LDC.64 R2, c[0x0][0x398] ;  /* 0x0000e600ff027b82 */ /* 0x000ea20000000a00 */
[----:B------:R-:W-:-:S04]  /*1730*/  DEPBAR.LE SB0, 0x0 ;  /* 0x000080000000791a */ /* 0x000fc80000000000 */
[----:B------:R-:W3:Y:S01]  /*1740*/  S2R R18, SR_CTAID.X ;  /* 0x0000000000127919 */ /* 0x000ee20000002500 */
[----:B------:R-:W4:Y:S01]  /*1750*/  S2R R19, SR_CTAID.Y ;  /* 0x0000000000137919 */ /* 0x000f220000002600 */
[----:B-1----:R-:W-:Y:S02]  /*1760*/  SHF.R.U32.HI R0, RZ, 0x2, R17 ;  /* 0x00000002ff007819 */ /* 0x002fe40000011611 */
[----:B------:R-:W-:Y:S02]  /*1770*/  LOP3.LUT R17, R17, 0x60, RZ, 0xc0, !PT ;  /* 0x0000006011117812 */ /* 0x000fe400078ec0ff */
[----:B------:R-:W-:Y:S02]  /*1780*/  LOP3.LUT R16, R0, 0x60, RZ, 0xc0, !PT ;  /* 0x0000006000107812 */ /* 0x000fe400078ec0ff */
[----:B---3--:R-:W-:-:S03]  /*1790*/  LEA R0, R18, R17, 0x7 ;  /* 0x0000001112007211 */ /* 0x008fc600078e38ff */
[----:B----4-:R-:W-:Y:S01]  /*17a0*/  IMAD R17, R19, 0x80, R16 ;  /* 0x0000008013117824 */ /* 0x010fe200078e0210 */
[CC--:B--2---:R-:W-:Y:S01]  /*17b0*/  ISETP.GE.AND P0, PT, R0.reuse, R3.reuse, PT ;  /* 0x000000030000720c */ /* 0x0c4fe20003f06270 */
[----:B------:R-:W-:Y:S02]  /*17c0*/  VIADD R16, R0, 0x10 ;  /* 0x0000001000107836 */ /* 0x000fe40000000000 */
[C---:B------:R-:W-:Y:S01]  /*17d0*/  VIADD R19, R17.reuse, 0x10 ;  /* 0x0000001011137836 */ /* 0x040fe20000000000 */
[CC--:B------:R-:W-:Y:S01]  /*17e0*/  ISETP.GE.OR P3, PT, R17.reuse, R2.reuse, P0 ;  /* 0x000000021100720c */ /* 0x0c0fe20000766670 */
[-C--:B------:R-:W-:Y:S01]  /*17f0*/  IMAD R21, R17, R3.reuse, RZ ;  /* 0x0000000311157224 */ /* 0x080fe200078e02ff */
[----:B------:R-:W-:Y:S02]  /*1800*/  ISETP.GE.AND P1, PT, R16, R3, PT ;  /* 0x000000031000720c */ /* 0x000fe40003f26270 */
[CC--:B------:R-:W-:Y:S02]  /*1810*/  ISETP.GE.OR P0, PT, R19.reuse, R2.reuse, P0 ;  /* 0x000000021300720c */ /* 0x0c0fe40000706670 */
[----:B------:R-:W-:-:S02]  /*1820*/  ISETP.GE.OR P2, PT, R19, R2, P1 ;  /* 0x000000021300720c */ /* 0x000fc40000f46670 */
[----:B------:R-:W-:-:S05]  /*1830*/  ISETP.GE.OR P1, PT, R17, R2, P1 ;  /* 0x000000021100720c */ /* 0x000fca0000f26670 */
[----:B------:R-:W-:Y:S08]  /*1840*/  @P3 BRA `(.L_x_54) ;  /* 0x0000000000443947 */ /* 0x000ff00003800000 */
[----:B------:R-:W1:Y:S01]  /*1850*/  S2R R23, SR_LANEID ;  /* 0x0000000000177919 */ /* 0x000e620000000000 */
        /* <DEDUP_REMOVED lines=16> */
.L_x_54:
[----:B------:R-:W-:Y:S05]  /*1960*/  @P1 BRA `(.L_x_55) ;  /* 0x00000000004c1947 */ /* 0x000fea0003800000 */
[----:B-1----:R-:W1:Y:S01]  /*1970*/  S2R R9, SR_LANEID ;  /* 0x0000000000097919 */ /* 0x002e620000000000 */
[----:B------:R-:W2:Y:S01]  /*1980*/  LDCU.64 UR4, c[0x0][0x390] ;  /* 0x00007200ff0477ac */ /* 0x000ea20008000a00 */
[----:B------:R-:W-:Y:S02]  /*1990*/  IADD3 R2, P1, PT, R0, R21, RZ ;  /* 0x0000001500027210 */ /* 0x000fe40007f3e0ff */
[----:B------:R-:W-:Y:S02]  /*19a0*/  SHF.R.U32.HI R23, RZ, 0x1, R3 ;  /* 0x00000001ff177819 */ /* 0x000fe40000011603 */
[----:B------:R-:W-:Y:S02]  /*19b0*/  LEA.HI.X.SX32 R19, R21, RZ, 0x1, P1 ;  /* 0x000000ff15137211 */ /* 0x000fe400008f0eff */
[----:B--2---:R-:W-:Y:S02]  /*19c0*/  LEA R17, P1, R2, UR4, 0x1 ;  /* 0x0000000402117c11 */ /* 0x004fe4000f8208ff */
[----:B-1----:R-:W-:-:S02]  /*19d0*/  LOP3.LUT R8, R9, 0x3, RZ, 0xc0, !PT ;  /* 0x0000000309087812 */ /* 0x002fc400078ec0ff */
[----:B------:R-:W-:Y:S02]  /*19e0*/  SHF.R.U32.HI R11, RZ, 0x2, R9 ;  /* 0x00000002ff0b7819 */ /* 0x000fe40000011609 */
[----:B------:R-:W-:-:S03]  /*19f0*/  MOV R9, RZ ;  /* 0x000000ff00097202 */ /* 0x000fc60000000f00 */
        /* <DEDUP_REMOVED lines=10> */
.L_x_55:
[----:B------:R-:W-:Y:S01]  /*1aa0*/  IMAD R21, R3, 0x10, R21 ;  /* 0x0000001003157824 */ /* 0x000fe200078e0215 */
[----:B------:R-:W-:Y:S06]  /*1ab0*/  @P0 BRA `(.L_x_56) ;  /* 0x0000000000440947 */ /* 0x000fec0003800000 */
[----:B------:R-:W3:Y:S01]  /*1ac0*/  S2R R2, SR_LANEID ;  /* 0x0000000000027919 */ /* 0x000ee20000000000 */
[----:B--2---:R-:W2:Y:S01]  /*1ad0*/  LDC.64 R4, c[0x0][0x390] ;  /* 0x0000e400ff047b82 */ /* 0x004ea20000000a00 */
[----:B-1----:R-:W-:Y:S01]  /*1ae0*/  IMAD.IADD R9, R0, 0x1, R21 ;  /* 0x0000000100097824 */ /* 0x002fe200078e0215 */
[----:B------:R-:W-:Y:S01]  /*1af0*/  SHF.R.U32.HI R13, RZ, 0x1, R3 ;  /* 0x00000001ff0d7819 */ /* 0x000fe20000011603 */
[----:B------:R-:W-:Y:S05]  /*1b00*/  WARPSYNC.ALL ;  /* 0x0000000000007948 */ /* 0x000fea0003800000 */
[----:B--2---:R-:W-:-:S04]  /*1b10*/  IMAD.WIDE R4, R9, 0x2, R4 ;  /* 0x0000000209047825 */ /* 0x004fc800078e0204 */
[----:B------:R-:W-:Y:S01]  /*1b20*/  IMAD.MOV.U32 R9, RZ, RZ, RZ ;  /* 0x000000ffff097224 */ /* 0x000fe200078e00ff */
[----:B---3--:R-:W-:Y:S02]  /*1b30*/  LOP3.LUT R8, R2, 0x3, RZ, 0xc0, !PT ;  /* 0x0000000302087812 */ /* 0x008fe400078ec0ff */
        /* <DEDUP_REMOVED lines=9> */
.L_x_56:
[----:B------:R-:W-:Y:S05]  /*1bd0*/  @P2 EXIT ;  /* 0x000000000000294d */ /* 0x000fea0003800000 */
[----:B--23--:R-:W2:Y:S01]  /*1be0*/  S2R R4, SR_LANEID ;  /* 0x0000000000047919 */ /* 0x00cea20000000000 */
[----:B------:R-:W3:Y:S01]  /*1bf0*/  LDCU.64 UR4, c[0x0][0x390] ;  /* 0x00007200ff0477ac */ /* 0x000ee20008000a00 */
[----:B-1----:R-:W-:Y:S01]  /*1c00*/  SHF.R.U32.HI R9, RZ, 0x1, R3 ;  /* 0x00000001ff097819 */ /* 0x002fe20000011603 */
[----:B------:R-:W-:Y:S01]  /*1c10*/  IMAD.MOV.U32 R3, RZ, RZ, RZ ;  /* 0x000000ffff037224 */ /* 0x000fe200078e00ff */
[----:B------:R-:W-:-:S04]  /*1c20*/  IADD3 R0, P0, PT, R0, R21, RZ ;  /* 0x0000001500007210 */ /* 0x000fc80007f1e0ff */
[----:B------:R-:W-:Y:S02]  /*1c30*/  LEA.HI.X.SX32 R21, R21, RZ, 0x1, P0 ;  /* 0x000000ff15157211 */ /* 0x000fe400000f0eff */
[----:B---3--:R-:W-:Y:S02]  /*1c40*/  LEA R7, P0, R0, UR4, 0x1 ;  /* 0x0000000400077c11 */ /* 0x008fe4000f8008ff */
        /* <DEDUP_REMOVED lines=13> */
.L_x_57:
        /* <DEDUP_REMOVED lines=14> */
.L_x_59:


//--------------------- .nv.shared._Z25ptx_optimized_gemm_kernelILb1EEvPK6__halfS2_PS0_iiii --------------------------
	.section	.nv.shared._Z25ptx_optimized_gemm_kernelILb1EEvPK6__halfS2_PS0_iiii,"aw",@nobits
	.sectionflags	@""
	.align	2
.nv.shared._Z25ptx_optimized_gemm_kernelILb1EEvPK6__halfS2_PS0_iiii:
	.zero		43008


//--------------------- .nv.shared.reserved.0     --------------------------
	.section	.nv.shared.reserved.0,"aw",@nobits
	.weak		__nv_reservedSMEM_offset_0_alias
	.size		__nv_reservedSMEM_offset_0_alias, 0, 64
	.other		__nv_reservedSMEM_offset_0_alias,@"STO_CUDA_RESERVED_SHARED STV_DEFAULT"
__nv_reservedSMEM_offset_0_alias:
	.zero		0
	.zero		64


//--------------------- .nv.shared._Z25ptx_optimized_gemm_kernelILb0EEvPK6__halfS2_PS0_iiii --------------------------
	.section	.nv.shared._Z25ptx_optimized_gemm_kernelILb0EEvPK6__halfS2_PS0_iiii,"aw",@nobits
	.sectionflags	@""
	.align	2
.nv.shared._Z25ptx_optimized_gemm_kernelILb0EEvPK6__halfS2_PS0_iiii:
	.zero		43008


//--------------------- .nv.constant0._Z25ptx_optimized_gemm_kernelILb1EEvPK6__halfS2_PS0_iiii --------------------------
	.section	.nv.constant0._Z25ptx_optimized_gemm_kernelILb1EEvPK6__halfS2_PS0_iiii,"a",@progbits
	.sectionflags	@""
	.align	4
.nv.constant0._Z25ptx_optimized_gemm_kernelILb1EEvPK6__halfS2_PS0_iiii:
	.zero		936


//--------------------- .nv.constant0._Z25ptx_optimized_gemm_kernelILb0EEvPK6__halfS2_PS0_iiii --------------------------
	.section	.nv.constant0._Z25ptx_optimized_gemm_kernelILb0EEvPK6__halfS2_PS0_iiii,"a",@progbits
	.sectionflags	@""
	.align	4
.nv.constant0._Z25ptx_optimized_gemm_kernelILb0EEvPK6__halfS2_PS0_iiii:
	.zero		936


//--------------------- SYMBOLS --------------------------

	.type		.nv.reservedSmem.offset0,@object
	.size		.nv.reservedSmem.offset0,0x4
	.type		.nv.reservedSmem.cap,@object
	.size		.nv.reservedSmem.cap,0x4
